	.target	sm_90a

	.elftype	@"ET_EXEC"


//--------------------- .note.nv.tkinfo           --------------------------
	.section	.note.nv.tkinfo,"",@"SHT_NOTE"
	.sectionflags	@"SHF_NOTE_NV_TKINFO"
	.tkinfo
        /*0018*/ 	.word	0x00000002
        /*0030*/ 	.string	""
        /*0030*/ 	.string	"ptxas"
        /*0030*/ 	.string	"Cuda compilation tools, release 13.0, V13.0.88"
        /*0030*/ 	.string	"Build cuda_13.0.r13.0/compiler.36424714_0"
        /*0030*/ 	.string	"-arch sm_90a -m 64 "



//--------------------- .note.nv.cuinfo           --------------------------
	.section	.note.nv.cuinfo,"",@"SHT_NOTE"
	.sectionflags	@"SHF_NOTE_NV_CUINFO"
        /*0018*/ 	.short	0x0002
        /*001a*/ 	.short	0x005a
        /*001c*/ 	.short	0x0082
	.zero		2


//--------------------- .nv.info                  --------------------------
	.section	.nv.info,"",@"SHT_CUDA_INFO"
	.align	4


	//----- nvinfo : EIATTR_REGCOUNT
	.align		4
        /*0000*/ 	.byte	0x04, 0x2f
        /*0002*/ 	.short	(.L_15 - .L_14)
	.align		4
.L_14:
        /*0004*/ 	.word	index@(_ZN7cutlass13device_kernelINS_4gemm6kernel13GemmUniversalIN4cute5tupleIJiiiiEEENS1_10collective13CollectiveMmaINS1_34MainloopSm90TmaGmmaWarpSpecializedILi5ENS5_IJNS4_1CILi1EEESB_SB_EEENS1_32KernelTmaWarpSpecializedPingpongEEENS5_IJNSA_ILi64EEENSA_ILi128EEENSA_ILi32EEEEEENS_10bfloat16_tENS5_IJlSB_lEEESJ_SK_NS4_8TiledMMAINS4_8MMA_AtomIJNS4_4SM904GMMA28MMA_64x128x16_F32BF16BF16_SSILNSO_5MajorE0ELSQ_0ELNSO_7ScaleInE1ELSR_1EEEEEENS4_6LayoutISC_NS5_IJNSA_ILi0EEESV_SV_EEEEENS5_IJNS4_10UnderscoreESY_SY_EEEEENS4_13SM90_TMA_LOADENS4_14ComposedLayoutINS4_7SwizzleILi2ELi4ELi3EEENS4_18smem_ptr_flag_bitsILi16EEENSU_INS5_IJNSA_ILi8EEESH_EEENS5_IJSH_SB_EEEEEEEvNS4_8identityES11_S1B_vS1C_EENS_8epilogue10collective6detail29Sm90TmaWarpSpecializedAdapterINS1F_15DefaultEpilogueISJ_SK_SK_NS1E_6thread17LinearCombinationISJ_Li1EffLNS1J_9ScaleType4KindE0ELNS_15FloatRoundStyleE2ESJ_EENS1_15EpilogueDefaultEEEEEvvEEEEvNT_6ParamsE)
        /*0008*/ 	.word	0x000000a8


	//----- nvinfo : EIATTR_FRAME_SIZE
	.align		4
.L_15:
        /*000c*/ 	.byte	0x04, 0x11
        /*000e*/ 	.short	(.L_17 - .L_16)
	.align		4
.L_16:
        /*0010*/ 	.word	index@(_ZN7cutlass13device_kernelINS_4gemm6kernel13GemmUniversalIN4cute5tupleIJiiiiEEENS1_10collective13CollectiveMmaINS1_34MainloopSm90TmaGmmaWarpSpecializedILi5ENS5_IJNS4_1CILi1EEESB_SB_EEENS1_32KernelTmaWarpSpecializedPingpongEEENS5_IJNSA_ILi64EEENSA_ILi128EEENSA_ILi32EEEEEENS_10bfloat16_tENS5_IJlSB_lEEESJ_SK_NS4_8TiledMMAINS4_8MMA_AtomIJNS4_4SM904GMMA28MMA_64x128x16_F32BF16BF16_SSILNSO_5MajorE0ELSQ_0ELNSO_7ScaleInE1ELSR_1EEEEEENS4_6LayoutISC_NS5_IJNSA_ILi0EEESV_SV_EEEEENS5_IJNS4_10UnderscoreESY_SY_EEEEENS4_13SM90_TMA_LOADENS4_14ComposedLayoutINS4_7SwizzleILi2ELi4ELi3EEENS4_18smem_ptr_flag_bitsILi16EEENSU_INS5_IJNSA_ILi8EEESH_EEENS5_IJSH_SB_EEEEEEEvNS4_8identityES11_S1B_vS1C_EENS_8epilogue10collective6detail29Sm90TmaWarpSpecializedAdapterINS1F_15DefaultEpilogueISJ_SK_SK_NS1E_6thread17LinearCombinationISJ_Li1EffLNS1J_9ScaleType4KindE0ELNS_15FloatRoundStyleE2ESJ_EENS1_15EpilogueDefaultEEEEEvvEEEEvNT_6ParamsE)
        /*0014*/ 	.word	0x00000008


	//----- nvinfo : EIATTR_MIN_STACK_SIZE
	.align		4
.L_17:
        /*0018*/ 	.byte	0x04, 0x12
        /*001a*/ 	.short	(.L_19 - .L_18)
	.align		4
.L_18:
        /*001c*/ 	.word	index@(_ZN7cutlass13device_kernelINS_4gemm6kernel13GemmUniversalIN4cute5tupleIJiiiiEEENS1_10collective13CollectiveMmaINS1_34MainloopSm90TmaGmmaWarpSpecializedILi5ENS5_IJNS4_1CILi1EEESB_SB_EEENS1_32KernelTmaWarpSpecializedPingpongEEENS5_IJNSA_ILi64EEENSA_ILi128EEENSA_ILi32EEEEEENS_10bfloat16_tENS5_IJlSB_lEEESJ_SK_NS4_8TiledMMAINS4_8MMA_AtomIJNS4_4SM904GMMA28MMA_64x128x16_F32BF16BF16_SSILNSO_5MajorE0ELSQ_0ELNSO_7ScaleInE1ELSR_1EEEEEENS4_6LayoutISC_NS5_IJNSA_ILi0EEESV_SV_EEEEENS5_IJNS4_10UnderscoreESY_SY_EEEEENS4_13SM90_TMA_LOADENS4_14ComposedLayoutINS4_7SwizzleILi2ELi4ELi3EEENS4_18smem_ptr_flag_bitsILi16EEENSU_INS5_IJNSA_ILi8EEESH_EEENS5_IJSH_SB_EEEEEEEvNS4_8identityES11_S1B_vS1C_EENS_8epilogue10collective6detail29Sm90TmaWarpSpecializedAdapterINS1F_15DefaultEpilogueISJ_SK_SK_NS1E_6thread17LinearCombinationISJ_Li1EffLNS1J_9ScaleType4KindE0ELNS_15FloatRoundStyleE2ESJ_EENS1_15EpilogueDefaultEEEEEvvEEEEvNT_6ParamsE)
        /*0020*/ 	.word	0x00000008
.L_19:


//--------------------- .nv.compat                --------------------------
	.section	.nv.compat,"",@"SHT_CUDA_COMPAT_INFO"
	.align	4
        /*0000*/ 	.byte	0x02, 0x09, 0x01, 0x00, 0x02, 0x02, 0x04, 0x00, 0x02, 0x05, 0x05, 0x00, 0x03, 0x07, 0x01, 0x01
        /*0010*/ 	.byte	0x02, 0x03, 0x01, 0x00, 0x02, 0x06, 0x01, 0x00, 0x04, 0x0b, 0x08, 0x00, 0x00, 0x00, 0x00, 0x00
        /*0020*/ 	.byte	0x00, 0x00, 0x00, 0x00


//--------------------- .nv.info._ZN7cutlass13device_kernelINS_4gemm6kernel13GemmUniversalIN4cute5tupleIJiiiiEEENS1_10collective13CollectiveMmaINS1_34MainloopSm90TmaGmmaWarpSpecializedILi5ENS5_IJNS4_1CILi1EEESB_SB_EEENS1_32KernelTmaWarpSpecializedPingpongEEENS5_IJNSA_ILi64EEENSA_ILi128EEENSA_ILi32EEEEEENS_10bfloat16_tENS5_IJlSB_lEEESJ_SK_NS4_8TiledMMAINS4_8MMA_AtomIJNS4_4SM904GMMA28MMA_64x128x16_F32BF16BF16_SSILNSO_5MajorE0ELSQ_0ELNSO_7ScaleInE1ELSR_1EEEEEENS4_6LayoutISC_NS5_IJNSA_ILi0EEESV_SV_EEEEENS5_IJNS4_10UnderscoreESY_SY_EEEEENS4_13SM90_TMA_LOADENS4_14ComposedLayoutINS4_7SwizzleILi2ELi4ELi3EEENS4_18smem_ptr_flag_bitsILi16EEENSU_INS5_IJNSA_ILi8EEESH_EEENS5_IJSH_SB_EEEEEEEvNS4_8identityES11_S1B_vS1C_EENS_8epilogue10collective6detail29Sm90TmaWarpSpecializedAdapterINS1F_15DefaultEpilogueISJ_SK_SK_NS1E_6thread17LinearCombinationISJ_Li1EffLNS1J_9ScaleType4KindE0ELNS_15FloatRoundStyleE2ESJ_EENS1_15EpilogueDefaultEEEEEvvEEEEvNT_6ParamsE --------------------------
	.section	.nv.info._ZN7cutlass13device_kernelINS_4gemm6kernel13GemmUniversalIN4cute5tupleIJiiiiEEENS1_10collective13CollectiveMmaINS1_34MainloopSm90TmaGmmaWarpSpecializedILi5ENS5_IJNS4_1CILi1EEESB_SB_EEENS1_32KernelTmaWarpSpecializedPingpongEEENS5_IJNSA_ILi64EEENSA_ILi128EEENSA_ILi32EEEEEENS_10bfloat16_tENS5_IJlSB_lEEESJ_SK_NS4_8TiledMMAINS4_8MMA_AtomIJNS4_4SM904GMMA28MMA_64x128x16_F32BF16BF16_SSILNSO_5MajorE0ELSQ_0ELNSO_7ScaleInE1ELSR_1EEEEEENS4_6LayoutISC_NS5_IJNSA_ILi0EEESV_SV_EEEEENS5_IJNS4_10UnderscoreESY_SY_EEEEENS4_13SM90_TMA_LOADENS4_14ComposedLayoutINS4_7SwizzleILi2ELi4ELi3EEENS4_18smem_ptr_flag_bitsILi16EEENSU_INS5_IJNSA_ILi8EEESH_EEENS5_IJSH_SB_EEEEEEEvNS4_8identityES11_S1B_vS1C_EENS_8epilogue10collective6detail29Sm90TmaWarpSpecializedAdapterINS1F_15DefaultEpilogueISJ_SK_SK_NS1E_6thread17LinearCombinationISJ_Li1EffLNS1J_9ScaleType4KindE0ELNS_15FloatRoundStyleE2ESJ_EENS1_15EpilogueDefaultEEEEEvvEEEEvNT_6ParamsE,"",@"SHT_CUDA_INFO"
	.sectionflags	@""
	.align	4


	//----- nvinfo : EIATTR_CUDA_API_VERSION
	.align		4
        /*0000*/ 	.byte	0x04, 0x37
        /*0002*/ 	.short	(.L_21 - .L_20)
.L_20:
        /*0004*/ 	.word	0x00000082


	//----- nvinfo : EIATTR_KPARAM_INFO
	.align		4
.L_21:
        /*0008*/ 	.byte	0x04, 0x17
        /*000a*/ 	.short	(.L_23 - .L_22)
.L_22:
        /*000c*/ 	.word	0x00000000
        /*0010*/ 	.short	0x0000
        /*0012*/ 	.short	0x0070
        /*0014*/ 	.byte	0x00, 0xf0, 0x01, 0x10


	//----- nvinfo : EIATTR_SPARSE_MMA_MASK
	.align		4
.L_23:
        /*0018*/ 	.byte	0x03, 0x50
        /*001a*/ 	.short	0x0000


	//----- nvinfo : EIATTR_MAXREG_COUNT
	.align		4
        /*001c*/ 	.byte	0x03, 0x1b
        /*001e*/ 	.short	0x00a8


	//----- nvinfo : EIATTR_NUM_BARRIERS
	.align		4
        /*0020*/ 	.byte	0x02, 0x4c
        /*0022*/ 	.byte	0x01
	.zero		1


	//----- nvinfo : EIATTR_EXTERNS
	.align		4
        /*0024*/ 	.byte	0x04, 0x0f
        /*0026*/ 	.short	(.L_25 - .L_24)


	//   ....[0]....
	.align		4
.L_24:
        /*0028*/ 	.word	index@(__assertfail)


	//----- nvinfo : EIATTR_ANNOTATIONS
	.align		4
.L_25:
        /*002c*/ 	.byte	0x04, 0x55
        /*002e*/ 	.short	(.L_27 - .L_26)


	//   ....[0]....
.L_26:
        /*0030*/ 	.word	0x00000001
        /*0034*/ 	.byte	0xf0, 0x0a, 0x00, 0x00, 0x01, 0x00, 0x00, 0x00, 0x10, 0x5f, 0x00, 0x00, 0x01, 0x00, 0x00, 0x00
        /*0044*/ 	.byte	0x20, 0x6b, 0x00, 0x00


	//----- nvinfo : EIATTR_MERCURY_ISA_VERSION
	.align		4
.L_27:
        /*0048*/ 	.byte	0x03, 0x5f
        /*004a*/ 	.short	0x0101


	//----- nvinfo : EIATTR_INT_WARP_WIDE_INSTR_OFFSETS
	.align		4
        /*004c*/ 	.byte	0x04, 0x31
        /*004e*/ 	.short	(.L_29 - .L_28)


	//   ....[0]....
.L_28:
        /*0050*/ 	.word	0x00000400


	//   ....[1]....
        /*0054*/ 	.word	0x00000420


	//   ....[2]....
        /*0058*/ 	.word	0x000004a0


	//   ....[3]....
        /*005c*/ 	.word	0x000004b0


	//   ....[4]....
        /*0060*/ 	.word	0x000004c0


	//   ....[5]....
        /*0064*/ 	.word	0x000004e0


	//   ....[6]....
        /*0068*/ 	.word	0x00000570


	//   ....[7]....
        /*006c*/ 	.word	0x00000590


	//----- nvinfo : EIATTR_COOP_GROUP_MASK_REGIDS
	.align		4
.L_29:
        /*0070*/ 	.byte	0x04, 0x29
        /*0072*/ 	.short	(.L_31 - .L_30)


	//   ....[0]....
.L_30:
        /*0074*/ 	.word	0xffffffff


	//   ....[1]....
        /*0078*/ 	.word	0xffffffff


	//   ....[2]....
        /*007c*/ 	.word	0xffffffff


	//   ....[3]....
        /*0080*/ 	.word	0xffffffff


	//   ....[4]....
        /*0084*/ 	.word	0xffffffff


	//   ....[5]....
        /*0088*/ 	.word	0xffffffff


	//----- nvinfo : EIATTR_COOP_GROUP_INSTR_OFFSETS
	.align		4
.L_31:
        /*008c*/ 	.byte	0x04, 0x28
        /*008e*/ 	.short	(.L_33 - .L_32)


	//   ....[0]....
.L_32:
        /*0090*/ 	.word	0x00000070


	//   ....[1]....
        /*0094*/ 	.word	0x00000080


	//   ....[2]....
        /*0098*/ 	.word	0x00000140


	//   ....[3]....
        /*009c*/ 	.word	0x000002f0


	//   ....[4]....
        /*00a0*/ 	.word	0x00000330


	//   ....[5]....
        /*00a4*/ 	.word	0x00000380


	//----- nvinfo : EIATTR_REG_RECONFIG
	.align		4
.L_33:
        /*00a8*/ 	.byte	0x01, 0x54
	.zero		2


	//----- nvinfo : EIATTR_SYSCALL_OFFSETS
	.align		4
        /*00ac*/ 	.byte	0x04, 0x46
        /*00ae*/ 	.short	(.L_35 - .L_34)


	//   ....[0]....
.L_34:
        /*00b0*/ 	.word	0x00001620


	//----- nvinfo : EIATTR_MBARRIER_INSTR_OFFSETS
	.align		4
.L_35:
        /*00b4*/ 	.byte	0x04, 0x39
        /*00b6*/ 	.short	(.L_37 - .L_36)


	//   ....[0]....
.L_36:
        /*00b8*/ 	.word	0x00000240
        /*00bc*/ 	.word	0x000000ff
        /*00c0*/ 	.word	0x00000000
        /*00c4*/ 	.short	0x0100
        /*00c6*/ 	.byte	0x08
	.zero		1


	//   ....[1]....
        /*00c8*/ 	.word	0x00000250
        /*00cc*/ 	.word	0x000000ff
        /*00d0*/ 	.word	0x00000028
        /*00d4*/ 	.short	0x0100
        /*00d6*/ 	.byte	0x08
	.zero		1


	//   ....[2]....
        /*00d8*/ 	.word	0x00000260
        /*00dc*/ 	.word	0x000000ff
        /*00e0*/ 	.word	0x00000008
        /*00e4*/ 	.short	0x0100
        /*00e6*/ 	.byte	0x08
	.zero		1


	//   ....[3]....
        /*00e8*/ 	.word	0x00000270
        /*00ec*/ 	.word	0x000000ff
        /*00f0*/ 	.word	0x00000030
        /*00f4*/ 	.short	0x0100
        /*00f6*/ 	.byte	0x08
	.zero		1


	//   ....[4]....
        /*00f8*/ 	.word	0x00000280
        /*00fc*/ 	.word	0x000000ff
        /*0100*/ 	.word	0x00000010
        /*0104*/ 	.short	0x0100
        /*0106*/ 	.byte	0x08
	.zero		1


	//   ....[5]....
        /*0108*/ 	.word	0x00000290
        /*010c*/ 	.word	0x000000ff
        /*0110*/ 	.word	0x00000038
        /*0114*/ 	.short	0x0100
        /*0116*/ 	.byte	0x08
	.zero		1


	//   ....[6]....
        /*0118*/ 	.word	0x000002a0
        /*011c*/ 	.word	0x000000ff
        /*0120*/ 	.word	0x00000018
        /*0124*/ 	.short	0x0100
        /*0126*/ 	.byte	0x08
	.zero		1


	//   ....[7]....
        /*0128*/ 	.word	0x000002b0
        /*012c*/ 	.word	0x000000ff
        /*0130*/ 	.word	0x00000040
        /*0134*/ 	.short	0x0100
        /*0136*/ 	.byte	0x08
	.zero		1


	//   ....[8]....
        /*0138*/ 	.word	0x000002c0
        /*013c*/ 	.word	0x000000ff
        /*0140*/ 	.word	0x00000020
        /*0144*/ 	.short	0x0100
        /*0146*/ 	.byte	0x08
	.zero		1


	//   ....[9]....
        /*0148*/ 	.word	0x000002d0
        /*014c*/ 	.word	0x000000ff
        /*0150*/ 	.word	0x00000048
        /*0154*/ 	.short	0x0100
        /*0156*/ 	.byte	0x08
	.zero		1


	//   ....[10]....
        /*0158*/ 	.word	0x000005d0
        /*015c*/ 	.word	0x000000ff
        /*0160*/ 	.word	0x00000080
        /*0164*/ 	.short	0x0100
        /*0166*/ 	.byte	0x08
	.zero		1


	//   ....[11]....
        /*0168*/ 	.word	0x00000640
        /*016c*/ 	.word	0x000000ff
        /*0170*/ 	.word	0x00000088
        /*0174*/ 	.short	0x0100
        /*0176*/ 	.byte	0x08
	.zero		1


	//   ....[12]....
        /*0178*/ 	.word	0x00000660
        /*017c*/ 	.word	0x000000ff
        /*0180*/ 	.word	0x00000060
        /*0184*/ 	.short	0x0100
        /*0186*/ 	.byte	0x09
	.zero		1


	//   ....[13]....
        /*0188*/ 	.word	0x00000670
        /*018c*/ 	.word	0x000000ff
        /*0190*/ 	.word	0x00000068
        /*0194*/ 	.short	0x0100
        /*0196*/ 	.byte	0x09
	.zero		1


	//   ....[14]....
        /*0198*/ 	.word	0x00000680
        /*019c*/ 	.word	0x000000ff
        /*01a0*/ 	.word	0x00000070
        /*01a4*/ 	.short	0x0100
        /*01a6*/ 	.byte	0x09
	.zero		1


	//   ....[15]....
        /*01a8*/ 	.word	0x00000690
        /*01ac*/ 	.word	0x000000ff
        /*01b0*/ 	.word	0x00000078
        /*01b4*/ 	.short	0x0100
        /*01b6*/ 	.byte	0x09
	.zero		1


	//   ....[16]....
        /*01b8*/ 	.word	0x00001500
        /*01bc*/ 	.word	0x0000005d
        /*01c0*/ 	.word	0x00000000
        /*01c4*/ 	.short	0x010a
        /*01c6*/ 	.byte	0x2a
	.zero		1


	//   ....[17]....
        /*01c8*/ 	.word	0x000016a0
        /*01cc*/ 	.word	0x00000003
        /*01d0*/ 	.word	0x00000000
        /*01d4*/ 	.short	0x010a
        /*01d6*/ 	.byte	0x3f
	.zero		1


	//   ....[18]....
        /*01d8*/ 	.word	0x000016e0
        /*01dc*/ 	.word	0x00000003
        /*01e0*/ 	.word	0x00000000
        /*01e4*/ 	.short	0x010a
        /*01e6*/ 	.byte	0x3f
	.zero		1


	//   ....[19]....
        /*01e8*/ 	.word	0x000018e0
        /*01ec*/ 	.word	0x000000ff
        /*01f0*/ 	.word	0x00000000
        /*01f4*/ 	.short	0x010a
        /*01f6*/ 	.byte	0x04
	.zero		1


	//   ....[20]....
        /*01f8*/ 	.word	0x00001920
        /*01fc*/ 	.word	0x000000ff
        /*0200*/ 	.word	0x00000000
        /*0204*/ 	.short	0x010a
        /*0206*/ 	.byte	0x04
	.zero		1


	//   ....[21]....
        /*0208*/ 	.word	0x00001a80
        /*020c*/ 	.word	0x000000ff
        /*0210*/ 	.word	0x00000000
        /*0214*/ 	.short	0x0101
        /*0216*/ 	.byte	0x04
	.zero		1


	//   ....[22]....
        /*0218*/ 	.word	0x00001b70
        /*021c*/ 	.word	0x0000005e
        /*0220*/ 	.word	0x00000000
        /*0224*/ 	.short	0x0101
        /*0226*/ 	.byte	0x2f
	.zero		1


	//   ....[23]....
        /*0228*/ 	.word	0x00001c40
        /*022c*/ 	.word	0x000000ff
        /*0230*/ 	.word	0x00000000
        /*0234*/ 	.short	0x0101
        /*0236*/ 	.byte	0x06
	.zero		1


	//   ....[24]....
        /*0238*/ 	.word	0x00001cf0
        /*023c*/ 	.word	0x0000005d
        /*0240*/ 	.word	0x00000010
        /*0244*/ 	.short	0x010a
        /*0246*/ 	.byte	0x2a
	.zero		1


	//   ....[25]....
        /*0248*/ 	.word	0x00005f30
        /*024c*/ 	.word	0x00000060
        /*0250*/ 	.word	0x00000000
        /*0254*/ 	.short	0x0101
        /*0256*/ 	.byte	0x2f
	.zero		1


	//   ....[26]....
        /*0258*/ 	.word	0x00006890
        /*025c*/ 	.word	0x0000000a
        /*0260*/ 	.word	0x00000028
        /*0264*/ 	.short	0x010a
        /*0266*/ 	.byte	0x3f
	.zero		1


	//   ....[27]....
        /*0268*/ 	.word	0x00006c30
        /*026c*/ 	.word	0x00000005
        /*0270*/ 	.word	0x00000088
        /*0274*/ 	.short	0x0101
        /*0276*/ 	.byte	0x3f
	.zero		1


	//   ....[28]....
        /*0278*/ 	.word	0x000073b0
        /*027c*/ 	.word	0x00000009
        /*0280*/ 	.word	0x00000000
        /*0284*/ 	.short	0x010a
        /*0286*/ 	.byte	0x3f
	.zero		1


	//   ....[29]....
        /*0288*/ 	.word	0x00007430
        /*028c*/ 	.word	0x00000008
        /*0290*/ 	.word	0x00000000
        /*0294*/ 	.short	0x010a
        /*0296*/ 	.byte	0x3f
	.zero		1


	//   ....[30]....
        /*0298*/ 	.word	0x000074c0
        /*029c*/ 	.word	0x00000009
        /*02a0*/ 	.word	0x00000000
        /*02a4*/ 	.short	0x010a
        /*02a6*/ 	.byte	0x3f
	.zero		1


	//   ....[31]....
        /*02a8*/ 	.word	0x00007550
        /*02ac*/ 	.word	0x00000006
        /*02b0*/ 	.word	0x00000000
        /*02b4*/ 	.short	0x010a
        /*02b6*/ 	.byte	0x3f
	.zero		1


	//   ....[32]....
        /*02b8*/ 	.word	0x000075e0
        /*02bc*/ 	.word	0x00000003
        /*02c0*/ 	.word	0x00000000
        /*02c4*/ 	.short	0x010a
        /*02c6*/ 	.byte	0x3f
	.zero		1


	//   ....[33]....
        /*02c8*/ 	.word	0x00007640
        /*02cc*/ 	.word	0x0000005f
        /*02d0*/ 	.word	0x00000000
        /*02d4*/ 	.short	0x010a
        /*02d6*/ 	.byte	0x3f
	.zero		1


	//   ....[34]....
        /*02d8*/ 	.word	0x00007690
        /*02dc*/ 	.word	0x00000003
        /*02e0*/ 	.word	0x00000000
        /*02e4*/ 	.short	0x010a
        /*02e6*/ 	.byte	0x3f
	.zero		1


	//   ....[35]....
        /*02e8*/ 	.word	0x000076f0
        /*02ec*/ 	.word	0x00000004
        /*02f0*/ 	.word	0x00000000
        /*02f4*/ 	.short	0x010a
        /*02f6*/ 	.byte	0x3f
	.zero		1


	//   ....[36]....
        /*02f8*/ 	.word	0x00007740
        /*02fc*/ 	.word	0x0000005f
        /*0300*/ 	.word	0x00000010
        /*0304*/ 	.short	0x010a
        /*0306*/ 	.byte	0x3f
	.zero		1


	//   ....[37]....
        /*0308*/ 	.word	0x00007810
        /*030c*/ 	.word	0x0000000a
        /*0310*/ 	.word	0x00000028
        /*0314*/ 	.short	0x010a
        /*0316*/ 	.byte	0x3f
	.zero		1


	//   ....[38]....
        /*0318*/ 	.word	0x000078e0
        /*031c*/ 	.word	0x00000009
        /*0320*/ 	.word	0x00000000
        /*0324*/ 	.short	0x010a
        /*0326*/ 	.byte	0x3f
	.zero		1


	//   ....[39]....
        /*0328*/ 	.word	0x00007930
        /*032c*/ 	.word	0x00000008
        /*0330*/ 	.word	0x00000000
        /*0334*/ 	.short	0x010a
        /*0336*/ 	.byte	0x3f
	.zero		1


	//   ....[40]....
        /*0338*/ 	.word	0x00007980
        /*033c*/ 	.word	0x00000009
        /*0340*/ 	.word	0x00000000
        /*0344*/ 	.short	0x010a
        /*0346*/ 	.byte	0x3f
	.zero		1


	//   ....[41]....
        /*0348*/ 	.word	0x000079d0
        /*034c*/ 	.word	0x00000006
        /*0350*/ 	.word	0x00000000
        /*0354*/ 	.short	0x010a
        /*0356*/ 	.byte	0x3f
	.zero		1


	//----- nvinfo : EIATTR_NUM_MBARRIERS
	.align		4
.L_37:
        /*0358*/ 	.byte	0x03, 0x38
        /*035a*/ 	.short	0x0010


	//----- nvinfo : EIATTR_EXIT_INSTR_OFFSETS
	.align		4
        /*035c*/ 	.byte	0x04, 0x1c
        /*035e*/ 	.short	(.L_39 - .L_38)


	//   ....[0]....
.L_38:
        /*0360*/ 	.word	0x000011a0


	//   ....[1]....
        /*0364*/ 	.word	0x00001200


	//   ....[2]....
        /*0368*/ 	.word	0x000065c0


	//   ....[3]....
        /*036c*/ 	.word	0x000065f0


	//   ....[4]....
        /*0370*/ 	.word	0x00007630


	//----- nvinfo : EIATTR_MAX_THREADS
	.align		4
.L_39:
        /*0374*/ 	.byte	0x04, 0x05
        /*0376*/ 	.short	(.L_41 - .L_40)
.L_40:
        /*0378*/ 	.word	0x00000180
        /*037c*/ 	.word	0x00000001
        /*0380*/ 	.word	0x00000001


	//----- nvinfo : EIATTR_CRS_STACK_SIZE
	.align		4
.L_41:
        /*0384*/ 	.byte	0x04, 0x1e
        /*0386*/ 	.short	(.L_43 - .L_42)
.L_42:
        /*0388*/ 	.word	0x00000000


	//----- nvinfo : EIATTR_CBANK_PARAM_SIZE
	.align		4
.L_43:
        /*038c*/ 	.byte	0x03, 0x19
        /*038e*/ 	.short	0x0470


	//----- nvinfo : EIATTR_PARAM_CBANK
	.align		4
        /*0390*/ 	.byte	0x04, 0x0a
        /*0392*/ 	.short	(.L_45 - .L_44)
	.align		4
.L_44:
        /*0394*/ 	.word	index@(.nv.constant0._ZN7cutlass13device_kernelINS_4gemm6kernel13GemmUniversalIN4cute5tupleIJiiiiEEENS1_10collective13CollectiveMmaINS1_34MainloopSm90TmaGmmaWarpSpecializedILi5ENS5_IJNS4_1CILi1EEESB_SB_EEENS1_32KernelTmaWarpSpecializedPingpongEEENS5_IJNSA_ILi64EEENSA_ILi128EEENSA_ILi32EEEEEENS_10bfloat16_tENS5_IJlSB_lEEESJ_SK_NS4_8TiledMMAINS4_8MMA_AtomIJNS4_4SM904GMMA28MMA_64x128x16_F32BF16BF16_SSILNSO_5MajorE0ELSQ_0ELNSO_7ScaleInE1ELSR_1EEEEEENS4_6LayoutISC_NS5_IJNSA_ILi0EEESV_SV_EEEEENS5_IJNS4_10UnderscoreESY_SY_EEEEENS4_13SM90_TMA_LOADENS4_14ComposedLayoutINS4_7SwizzleILi2ELi4ELi3EEENS4_18smem_ptr_flag_bitsILi16EEENSU_INS5_IJNSA_ILi8EEESH_EEENS5_IJSH_SB_EEEEEEEvNS4_8identityES11_S1B_vS1C_EENS_8epilogue10collective6detail29Sm90TmaWarpSpecializedAdapterINS1F_15DefaultEpilogueISJ_SK_SK_NS1E_6thread17LinearCombinationISJ_Li1EffLNS1J_9ScaleType4KindE0ELNS_15FloatRoundStyleE2ESJ_EENS1_15EpilogueDefaultEEEEEvvEEEEvNT_6ParamsE)
        /*0398*/ 	.short	0x0210
        /*039a*/ 	.short	0x0470


	//----- nvinfo : EIATTR_SW_WAR
	.align		4
.L_45:
        /*039c*/ 	.byte	0x04, 0x36
        /*039e*/ 	.short	(.L_47 - .L_46)
.L_46:
        /*03a0*/ 	.word	0x00000008
.L_47:


//--------------------- .nv.callgraph             --------------------------
	.section	.nv.callgraph,"",@"SHT_CUDA_CALLGRAPH"
	.align	4
	.sectionentsize	8
	.align		4
        /*0000*/ 	.word	0x00000000
	.align		4
        /*0004*/ 	.word	0xffffffff
	.align		4
        /*0008*/ 	.word	index@(_ZN7cutlass13device_kernelINS_4gemm6kernel13GemmUniversalIN4cute5tupleIJiiiiEEENS1_10collective13CollectiveMmaINS1_34MainloopSm90TmaGmmaWarpSpecializedILi5ENS5_IJNS4_1CILi1EEESB_SB_EEENS1_32KernelTmaWarpSpecializedPingpongEEENS5_IJNSA_ILi64EEENSA_ILi128EEENSA_ILi32EEEEEENS_10bfloat16_tENS5_IJlSB_lEEESJ_SK_NS4_8TiledMMAINS4_8MMA_AtomIJNS4_4SM904GMMA28MMA_64x128x16_F32BF16BF16_SSILNSO_5MajorE0ELSQ_0ELNSO_7ScaleInE1ELSR_1EEEEEENS4_6LayoutISC_NS5_IJNSA_ILi0EEESV_SV_EEEEENS5_IJNS4_10UnderscoreESY_SY_EEEEENS4_13SM90_TMA_LOADENS4_14ComposedLayoutINS4_7SwizzleILi2ELi4ELi3EEENS4_18smem_ptr_flag_bitsILi16EEENSU_INS5_IJNSA_ILi8EEESH_EEENS5_IJSH_SB_EEEEEEEvNS4_8identityES11_S1B_vS1C_EENS_8epilogue10collective6detail29Sm90TmaWarpSpecializedAdapterINS1F_15DefaultEpilogueISJ_SK_SK_NS1E_6thread17LinearCombinationISJ_Li1EffLNS1J_9ScaleType4KindE0ELNS_15FloatRoundStyleE2ESJ_EENS1_15EpilogueDefaultEEEEEvvEEEEvNT_6ParamsE)
	.align		4
        /*000c*/ 	.word	index@(__assertfail)
	.align		4
        /*0010*/ 	.word	0x00000000
	.align		4
        /*0014*/ 	.word	0xfffffffe
	.align		4
        /*0018*/ 	.word	0x00000000
	.align		4
        /*001c*/ 	.word	0xfffffffd
	.align		4
        /*0020*/ 	.word	0x00000000
	.align		4
        /*0024*/ 	.word	0xfffffffc


//--------------------- .nv.constant4             --------------------------
	.section	.nv.constant4,"a",@progbits
	.align	8
	.align		8
.nv.constant4:
        /*0000*/ 	.dword	__assertfail
	.align		8
        /*0008*/ 	.dword	__unnamed_1
	.align		8
        /*0010*/ 	.dword	_ZN39_INTERNAL_42ed1151_4_k_cu_69234ab5_33074cuda3std3__45__cpo5beginE
	.align		8
        /*0018*/ 	.dword	_ZN39_INTERNAL_42ed1151_4_k_cu_69234ab5_33074cuda3std3__45__cpo3endE
	.align		8
        /*0020*/ 	.dword	_ZN39_INTERNAL_42ed1151_4_k_cu_69234ab5_33074cuda3std3__45__cpo6cbeginE
	.align		8
        /*0028*/ 	.dword	_ZN39_INTERNAL_42ed1151_4_k_cu_69234ab5_33074cuda3std3__45__cpo4cendE
	.align		8
        /*0030*/ 	.dword	_ZN39_INTERNAL_42ed1151_4_k_cu_69234ab5_33074cuda3std3__441_GLOBAL__N__42ed1151_4_k_cu_69234ab5_33076ignoreE
	.align		8
        /*0038*/ 	.dword	_ZN39_INTERNAL_42ed1151_4_k_cu_69234ab5_33074cuda3std3__419piecewise_constructE
	.align		8
        /*0040*/ 	.dword	_ZN39_INTERNAL_42ed1151_4_k_cu_69234ab5_33074cuda3std3__48in_placeE
	.align		8
        /*0048*/ 	.dword	_ZN39_INTERNAL_42ed1151_4_k_cu_69234ab5_33074cuda3std6ranges3__45__cpo4swapE
	.align		8
        /*0050*/ 	.dword	_ZN39_INTERNAL_42ed1151_4_k_cu_69234ab5_33074cuda3std6ranges3__45__cpo9iter_moveE
	.align		8
        /*0058*/ 	.dword	_ZN39_INTERNAL_42ed1151_4_k_cu_69234ab5_33074cute7productE
	.align		8
        /*0060*/ 	.dword	_ZN39_INTERNAL_42ed1151_4_k_cu_69234ab5_33074cute1_E
	.align		8
        /*0068*/ 	.dword	$str$22
	.align		8
        /*0070*/ 	.dword	$str$23


//--------------------- .text._ZN7cutlass13device_kernelINS_4gemm6kernel13GemmUniversalIN4cute5tupleIJiiiiEEENS1_10collective13CollectiveMmaINS1_34MainloopSm90TmaGmmaWarpSpecializedILi5ENS5_IJNS4_1CILi1EEESB_SB_EEENS1_32KernelTmaWarpSpecializedPingpongEEENS5_IJNSA_ILi64EEENSA_ILi128EEENSA_ILi32EEEEEENS_10bfloat16_tENS5_IJlSB_lEEESJ_SK_NS4_8TiledMMAINS4_8MMA_AtomIJNS4_4SM904GMMA28MMA_64x128x16_F32BF16BF16_SSILNSO_5MajorE0ELSQ_0ELNSO_7ScaleInE1ELSR_1EEEEEENS4_6LayoutISC_NS5_IJNSA_ILi0EEESV_SV_EEEEENS5_IJNS4_10UnderscoreESY_SY_EEEEENS4_13SM90_TMA_LOADENS4_14ComposedLayoutINS4_7SwizzleILi2ELi4ELi3EEENS4_18smem_ptr_flag_bitsILi16EEENSU_INS5_IJNSA_ILi8EEESH_EEENS5_IJSH_SB_EEEEEEEvNS4_8identityES11_S1B_vS1C_EENS_8epilogue10collective6detail29Sm90TmaWarpSpecializedAdapterINS1F_15DefaultEpilogueISJ_SK_SK_NS1E_6thread17LinearCombinationISJ_Li1EffLNS1J_9ScaleType4KindE0ELNS_15FloatRoundStyleE2ESJ_EENS1_15EpilogueDefaultEEEEEvvEEEEvNT_6ParamsE --------------------------
	.section	.text._ZN7cutlass13device_kernelINS_4gemm6kernel13GemmUniversalIN4cute5tupleIJiiiiEEENS1_10collective13CollectiveMmaINS1_34MainloopSm90TmaGmmaWarpSpecializedILi5ENS5_IJNS4_1CILi1EEESB_SB_EEENS1_32KernelTmaWarpSpecializedPingpongEEENS5_IJNSA_ILi64EEENSA_ILi128EEENSA_ILi32EEEEEENS_10bfloat16_tENS5_IJlSB_lEEESJ_SK_NS4_8TiledMMAINS4_8MMA_AtomIJNS4_4SM904GMMA28MMA_64x128x16_F32BF16BF16_SSILNSO_5MajorE0ELSQ_0ELNSO_7ScaleInE1ELSR_1EEEEEENS4_6LayoutISC_NS5_IJNSA_ILi0EEESV_SV_EEEEENS5_IJNS4_10UnderscoreESY_SY_EEEEENS4_13SM90_TMA_LOADENS4_14ComposedLayoutINS4_7SwizzleILi2ELi4ELi3EEENS4_18smem_ptr_flag_bitsILi16EEENSU_INS5_IJNSA_ILi8EEESH_EEENS5_IJSH_SB_EEEEEEEvNS4_8identityES11_S1B_vS1C_EENS_8epilogue10collective6detail29Sm90TmaWarpSpecializedAdapterINS1F_15DefaultEpilogueISJ_SK_SK_NS1E_6thread17LinearCombinationISJ_Li1EffLNS1J_9ScaleType4KindE0ELNS_15FloatRoundStyleE2ESJ_EENS1_15EpilogueDefaultEEEEEvvEEEEvNT_6ParamsE,"ax",@progbits
	.align	128
.text._ZN7cutlass13device_kernelINS_4gemm6kernel13GemmUniversalIN4cute5tupleIJiiiiEEENS1_10collective13CollectiveMmaINS1_34MainloopSm90TmaGmmaWarpSpecializedILi5ENS5_IJNS4_1CILi1EEESB_SB_EEENS1_32KernelTmaWarpSpecializedPingpongEEENS5_IJNSA_ILi64EEENSA_ILi128EEENSA_ILi32EEEEEENS_10bfloat16_tENS5_IJlSB_lEEESJ_SK_NS4_8TiledMMAINS4_8MMA_AtomIJNS4_4SM904GMMA28MMA_64x128x16_F32BF16BF16_SSILNSO_5MajorE0ELSQ_0ELNSO_7ScaleInE1ELSR_1EEEEEENS4_6LayoutISC_NS5_IJNSA_ILi0EEESV_SV_EEEEENS5_IJNS4_10UnderscoreESY_SY_EEEEENS4_13SM90_TMA_LOADENS4_14ComposedLayoutINS4_7SwizzleILi2ELi4ELi3EEENS4_18smem_ptr_flag_bitsILi16EEENSU_INS5_IJNSA_ILi8EEESH_EEENS5_IJSH_SB_EEEEEEEvNS4_8identityES11_S1B_vS1C_EENS_8epilogue10collective6detail29Sm90TmaWarpSpecializedAdapterINS1F_15DefaultEpilogueISJ_SK_SK_NS1E_6thread17LinearCombinationISJ_Li1EffLNS1J_9ScaleType4KindE0ELNS_15FloatRoundStyleE2ESJ_EENS1_15EpilogueDefaultEEEEEvvEEEEvNT_6ParamsE:
        .type           _ZN7cutlass13device_kernelINS_4gemm6kernel13GemmUniversalIN4cute5tupleIJiiiiEEENS1_10collective13CollectiveMmaINS1_34MainloopSm90TmaGmmaWarpSpecializedILi5ENS5_IJNS4_1CILi1EEESB_SB_EEENS1_32KernelTmaWarpSpecializedPingpongEEENS5_IJNSA_ILi64EEENSA_ILi128EEENSA_ILi32EEEEEENS_10bfloat16_tENS5_IJlSB_lEEESJ_SK_NS4_8TiledMMAINS4_8MMA_AtomIJNS4_4SM904GMMA28MMA_64x128x16_F32BF16BF16_SSILNSO_5MajorE0ELSQ_0ELNSO_7ScaleInE1ELSR_1EEEEEENS4_6LayoutISC_NS5_IJNSA_ILi0EEESV_SV_EEEEENS5_IJNS4_10UnderscoreESY_SY_EEEEENS4_13SM90_TMA_LOADENS4_14ComposedLayoutINS4_7SwizzleILi2ELi4ELi3EEENS4_18smem_ptr_flag_bitsILi16EEENSU_INS5_IJNSA_ILi8EEESH_EEENS5_IJSH_SB_EEEEEEEvNS4_8identityES11_S1B_vS1C_EENS_8epilogue10collective6detail29Sm90TmaWarpSpecializedAdapterINS1F_15DefaultEpilogueISJ_SK_SK_NS1E_6thread17LinearCombinationISJ_Li1EffLNS1J_9ScaleType4KindE0ELNS_15FloatRoundStyleE2ESJ_EENS1_15EpilogueDefaultEEEEEvvEEEEvNT_6ParamsE,@function
        .size           _ZN7cutlass13device_kernelINS_4gemm6kernel13GemmUniversalIN4cute5tupleIJiiiiEEENS1_10collective13CollectiveMmaINS1_34MainloopSm90TmaGmmaWarpSpecializedILi5ENS5_IJNS4_1CILi1EEESB_SB_EEENS1_32KernelTmaWarpSpecializedPingpongEEENS5_IJNSA_ILi64EEENSA_ILi128EEENSA_ILi32EEEEEENS_10bfloat16_tENS5_IJlSB_lEEESJ_SK_NS4_8TiledMMAINS4_8MMA_AtomIJNS4_4SM904GMMA28MMA_64x128x16_F32BF16BF16_SSILNSO_5MajorE0ELSQ_0ELNSO_7ScaleInE1ELSR_1EEEEEENS4_6LayoutISC_NS5_IJNSA_ILi0EEESV_SV_EEEEENS5_IJNS4_10UnderscoreESY_SY_EEEEENS4_13SM90_TMA_LOADENS4_14ComposedLayoutINS4_7SwizzleILi2ELi4ELi3EEENS4_18smem_ptr_flag_bitsILi16EEENSU_INS5_IJNSA_ILi8EEESH_EEENS5_IJSH_SB_EEEEEEEvNS4_8identityES11_S1B_vS1C_EENS_8epilogue10collective6detail29Sm90TmaWarpSpecializedAdapterINS1F_15DefaultEpilogueISJ_SK_SK_NS1E_6thread17LinearCombinationISJ_Li1EffLNS1J_9ScaleType4KindE0ELNS_15FloatRoundStyleE2ESJ_EENS1_15EpilogueDefaultEEEEEvvEEEEvNT_6ParamsE,(.L_x_199 - _ZN7cutlass13device_kernelINS_4gemm6kernel13GemmUniversalIN4cute5tupleIJiiiiEEENS1_10collective13CollectiveMmaINS1_34MainloopSm90TmaGmmaWarpSpecializedILi5ENS5_IJNS4_1CILi1EEESB_SB_EEENS1_32KernelTmaWarpSpecializedPingpongEEENS5_IJNSA_ILi64EEENSA_ILi128EEENSA_ILi32EEEEEENS_10bfloat16_tENS5_IJlSB_lEEESJ_SK_NS4_8TiledMMAINS4_8MMA_AtomIJNS4_4SM904GMMA28MMA_64x128x16_F32BF16BF16_SSILNSO_5MajorE0ELSQ_0ELNSO_7ScaleInE1ELSR_1EEEEEENS4_6LayoutISC_NS5_IJNSA_ILi0EEESV_SV_EEEEENS5_IJNS4_10UnderscoreESY_SY_EEEEENS4_13SM90_TMA_LOADENS4_14ComposedLayoutINS4_7SwizzleILi2ELi4ELi3EEENS4_18smem_ptr_flag_bitsILi16EEENSU_INS5_IJNSA_ILi8EEESH_EEENS5_IJSH_SB_EEEEEEEvNS4_8identityES11_S1B_vS1C_EENS_8epilogue10collective6detail29Sm90TmaWarpSpecializedAdapterINS1F_15DefaultEpilogueISJ_SK_SK_NS1E_6thread17LinearCombinationISJ_Li1EffLNS1J_9ScaleType4KindE0ELNS_15FloatRoundStyleE2ESJ_EENS1_15EpilogueDefaultEEEEEvvEEEEvNT_6ParamsE)
        .other          _ZN7cutlass13device_kernelINS_4gemm6kernel13GemmUniversalIN4cute5tupleIJiiiiEEENS1_10collective13CollectiveMmaINS1_34MainloopSm90TmaGmmaWarpSpecializedILi5ENS5_IJNS4_1CILi1EEESB_SB_EEENS1_32KernelTmaWarpSpecializedPingpongEEENS5_IJNSA_ILi64EEENSA_ILi128EEENSA_ILi32EEEEEENS_10bfloat16_tENS5_IJlSB_lEEESJ_SK_NS4_8TiledMMAINS4_8MMA_AtomIJNS4_4SM904GMMA28MMA_64x128x16_F32BF16BF16_SSILNSO_5MajorE0ELSQ_0ELNSO_7ScaleInE1ELSR_1EEEEEENS4_6LayoutISC_NS5_IJNSA_ILi0EEESV_SV_EEEEENS5_IJNS4_10UnderscoreESY_SY_EEEEENS4_13SM90_TMA_LOADENS4_14ComposedLayoutINS4_7SwizzleILi2ELi4ELi3EEENS4_18smem_ptr_flag_bitsILi16EEENSU_INS5_IJNSA_ILi8EEESH_EEENS5_IJSH_SB_EEEEEEEvNS4_8identityES11_S1B_vS1C_EENS_8epilogue10collective6detail29Sm90TmaWarpSpecializedAdapterINS1F_15DefaultEpilogueISJ_SK_SK_NS1E_6thread17LinearCombinationISJ_Li1EffLNS1J_9ScaleType4KindE0ELNS_15FloatRoundStyleE2ESJ_EENS1_15EpilogueDefaultEEEEEvvEEEEvNT_6ParamsE,@"STO_CUDA_ENTRY STV_DEFAULT"
_ZN7cutlass13device_kernelINS_4gemm6kernel13GemmUniversalIN4cute5tupleIJiiiiEEENS1_10collective13CollectiveMmaINS1_34MainloopSm90TmaGmmaWarpSpecializedILi5ENS5_IJNS4_1CILi1EEESB_SB_EEENS1_32KernelTmaWarpSpecializedPingpongEEENS5_IJNSA_ILi64EEENSA_ILi128EEENSA_ILi32EEEEEENS_10bfloat16_tENS5_IJlSB_lEEESJ_SK_NS4_8TiledMMAINS4_8MMA_AtomIJNS4_4SM904GMMA28MMA_64x128x16_F32BF16BF16_SSILNSO_5MajorE0ELSQ_0ELNSO_7ScaleInE1ELSR_1EEEEEENS4_6LayoutISC_NS5_IJNSA_ILi0EEESV_SV_EEEEENS5_IJNS4_10UnderscoreESY_SY_EEEEENS4_13SM90_TMA_LOADENS4_14ComposedLayoutINS4_7SwizzleILi2ELi4ELi3EEENS4_18smem_ptr_flag_bitsILi16EEENSU_INS5_IJNSA_ILi8EEESH_EEENS5_IJSH_SB_EEEEEEEvNS4_8identityES11_S1B_vS1C_EENS_8epilogue10collective6detail29Sm90TmaWarpSpecializedAdapterINS1F_15DefaultEpilogueISJ_SK_SK_NS1E_6thread17LinearCombinationISJ_Li1EffLNS1J_9ScaleType4KindE0ELNS_15FloatRoundStyleE2ESJ_EENS1_15EpilogueDefaultEEEEEvvEEEEvNT_6ParamsE:
[----:B------:R-:W0:Y:S02]  /*0000*/  LDC R1, c[0x0][0x28] ;  /* 0x00000a00ff017b82 */ /* 0x000e240000000800 */
[----:B0-----:R-:W-:Y:S01]  /*0010*/  VIADD R1, R1, 0xfffffff8 ;  /* 0xfffffff801017836 */ /* 0x001fe20000000000 */
[----:B------:R-:W0:Y:S01]  /*0020*/  S2R R4, SR_TID.X ;  /* 0x0000000000047919 */ /* 0x000e220000002100 */
[----:B------:R-:W-:Y:S01]  /*0030*/  ELECT P0, URZ, PT ;  /* 0x00000000003f782f */ /* 0x000fe20003800000 */
[----:B------:R-:W-:Y:S01]  /*0040*/  BSSY B0, `(.L_x_0) ;  /* 0x000000f000007945 */ /* 0x000fe20003800000 */
[--C-:B0-----:R-:W-:Y:S02]  /*0050*/  SHF.R.U32.HI R0, RZ, 0x5, R4.reuse ;  /* 0x00000005ff007819 */ /* 0x101fe40000011604 */
[----:B------:R-:W-:-:S03]  /*0060*/  SHF.R.U32.HI R5, RZ, 0x7, R4 ;  /* 0x00000007ff057819 */ /* 0x000fc60000011604 */
[----:B------:R-:W0:Y:S04]  /*0070*/  SHFL.IDX PT, R2, R0, RZ, 0x1f ;  /* 0x00001fff00027589 */ /* 0x000e2800000e0000 */
[----:B------:R1:W2:Y:S01]  /*0080*/  SHFL.IDX PT, R8, R5, RZ, 0x1f ;  /* 0x00001fff05087589 */ /* 0x0002a200000e0000 */
[----:B0-----:R-:W-:-:S13]  /*0090*/  ISETP.NE.OR P0, PT, R2, RZ, !P0 ;  /* 0x000000ff0200720c */ /* 0x001fda0004705670 */
[----:B-12---:R-:W-:Y:S05]  /*00a0*/  @P0 BRA `(.L_x_1) ;  /* 0x0000000000200947 */ /* 0x006fea0003800000 */
[----:B------:R-:W-:Y:S02]  /*00b0*/  ULDC.64 UR4, c[0x0][0x198] ;  /* 0x0000660000047ab9 */ /* 0x000fe40000000a00 */
[----:B------:R-:W-:Y:S02]  /*00c0*/  UIADD3 UR6, UP0, UR4, 0xf0, URZ ;  /* 0x000000f004067890 */ /* 0x000fe4000ff1e03f */
[----:B------:R-:W-:Y:S02]  /*00d0*/  UIADD3 UR4, UP1, UR4, 0x1f0, URZ ;  /* 0x000001f004047890 */ /* 0x000fe4000ff3e03f */
[----:B------:R-:W-:Y:S02]  /*00e0*/  UIADD3.X UR7, URZ, UR5, URZ, UP0, !UPT ;  /* 0x000000053f077290 */ /* 0x000fe400087fe43f */
[----:B------:R-:W-:-:S07]  /*00f0*/  UIADD3.X UR5, URZ, UR5, URZ, UP1, !UPT ;  /* 0x000000053f057290 */ /* 0x000fce0008ffe43f */
[----:B------:R0:W-:Y:S02]  /*0100*/  UTMACCTL.PF [UR6] ;  /* 0x00000000060079b9 */ /* 0x0001e40008040000 */
[----:B------:R0:W-:Y:S02]  /*0110*/  UTMACCTL.PF [UR4] ;  /* 0x00000000040079b9 */ /* 0x0001e40008040000 */
[----:B0-----:R-:W-:Y:S01]  /*0120*/  NOP ;  /* 0x0000000000007918 */ /* 0x001fe20000000000 */
.L_x_1:
[----:B------:R-:W-:Y:S05]  /*0130*/  BSYNC B0 ;  /* 0x0000000000007941 */ /* 0x000fea0003800000 */
.L_x_0:
[----:B------:R-:W0:Y:S02]  /*0140*/  SHFL.IDX PT, R3, R0, RZ, 0x1f ;  /* 0x00001fff00037589 */ /* 0x000e2400000e0000 */
[----:B0-----:R-:W-:-:S13]  /*0150*/  ISETP.NE.AND P0, PT, R3, RZ, PT ;  /* 0x000000ff0300720c */ /* 0x001fda0003f05270 */
[----:B------:R-:W-:Y:S05]  /*0160*/  @P0 BRA `(.L_x_2) ;  /* 0x0000000000600947 */ /* 0x000fea0003800000 */
[----:B------:R-:W0:Y:S01]  /*0170*/  S2UR UR8, SR_CgaCtaId ;  /* 0x00000000000879c3 */ /* 0x000e220000008800 */
[----:B------:R-:W-:Y:S01]  /*0180*/  UMOV UR4, 0x400 ;  /* 0x0000040000047882 */ /* 0x000fe20000000000 */
[----:B------:R-:W-:Y:S01]  /*0190*/  UMOV UR5, 0x1 ;  /* 0x0000000100057882 */ /* 0x000fe20000000000 */
[----:B------:R-:W-:Y:S01]  /*01a0*/  UMOV UR6, 0x80 ;  /* 0x0000008000067882 */ /* 0x000fe20000000000 */
[----:B------:R-:W-:Y:S01]  /*01b0*/  ELECT P0, URZ, PT ;  /* 0x00000000003f782f */ /* 0x000fe20003800000 */
[----:B------:R-:W-:-:S04]  /*01c0*/  UIADD3 UR6, -UR6, 0x100000, URZ ;  /* 0x0010000006067890 */ /* 0x000fc8000fffe13f */
[----:B------:R-:W-:Y:S02]  /*01d0*/  USHF.L.U32 UR7, UR6, 0xb, URZ ;  /* 0x0000000b06077899 */ /* 0x000fe4000800063f */
[----:B------:R-:W-:Y:S02]  /*01e0*/  USHF.L.U32 UR6, UR6, 0x1, URZ ;  /* 0x0000000106067899 */ /* 0x000fe4000800063f */
[----:B0-----:R-:W-:Y:S02]  /*01f0*/  ULEA UR8, UR8, UR4, 0x18 ;  /* 0x0000000408087291 */ /* 0x001fe4000f8ec03f */
[----:B------:R-:W-:-:S04]  /*0200*/  UIADD3 UR4, -UR5, 0x100000, URZ ;  /* 0x0010000005047890 */ /* 0x000fc8000fffe13f */
[----:B------:R-:W-:Y:S02]  /*0210*/  USHF.L.U32 UR5, UR4, 0xb, URZ ;  /* 0x0000000b04057899 */ /* 0x000fe4000800063f */
[----:B------:R-:W-:Y:S01]  /*0220*/  USHF.L.U32 UR4, UR4, 0x1, URZ ;  /* 0x0000000104047899 */ /* 0x000fe2000800063f */
[----:B------:R-:W0:Y:S11]  /*0230*/  FENCE.VIEW.ASYNC.S ;  /* 0x00000000000073c6 */ /* 0x000e360000000000 */
[----:B0-----:R0:W1:Y:S01]  /*0240*/  SYNCS.EXCH.64 URZ, [UR8], UR4 ;  /* 0x00000004083f75b2 */ /* 0x0010620008000100 */
[----:B------:R0:W2:Y:S01]  /*0250*/  SYNCS.EXCH.64 URZ, [UR8+0x28], UR6 ;  /* 0x00002806083f75b2 */ /* 0x0000a20008000100 */
[----:B------:R0:W3:Y:S01]  /*0260*/  SYNCS.EXCH.64 URZ, [UR8+0x8], UR4 ;  /* 0x00000804083f75b2 */ /* 0x0000e20008000100 */
[----:B------:R0:W4:Y:S01]  /*0270*/  SYNCS.EXCH.64 URZ, [UR8+0x30], UR6 ;  /* 0x00003006083f75b2 */ /* 0x0001220008000100 */
[----:B------:R0:W0:Y:S01]  /*0280*/  SYNCS.EXCH.64 URZ, [UR8+0x10], UR4 ;  /* 0x00001004083f75b2 */ /* 0x0000220008000100 */
[----:B------:R0:W0:Y:S01]  /*0290*/  SYNCS.EXCH.64 URZ, [UR8+0x38], UR6 ;  /* 0x00003806083f75b2 */ /* 0x0000220008000100 */
[----:B------:R0:W0:Y:S01]  /*02a0*/  SYNCS.EXCH.64 URZ, [UR8+0x18], UR4 ;  /* 0x00001804083f75b2 */ /* 0x0000220008000100 */
[----:B------:R0:W0:Y:S01]  /*02b0*/  SYNCS.EXCH.64 URZ, [UR8+0x40], UR6 ;  /* 0x00004006083f75b2 */ /* 0x0000220008000100 */
[----:B------:R0:W0:Y:S01]  /*02c0*/  SYNCS.EXCH.64 URZ, [UR8+0x20], UR4 ;  /* 0x00002004083f75b2 */ /* 0x0000220008000100 */
[----:B------:R0:W0:Y:S01]  /*02d0*/  SYNCS.EXCH.64 URZ, [UR8+0x48], UR6 ;  /* 0x00004806083f75b2 */ /* 0x0000220008000100 */
[----:B------:R-:W-:Y:S01]  /*02e0*/  NOP ;  /* 0x0000000000007918 */ /* 0x000fe20000000000 */
.L_x_2:
[----:B------:R-:W5:Y:S01]  /*02f0*/  SHFL.IDX PT, R6, R0, RZ, 0x1f ;  /* 0x00001fff00067589 */ /* 0x000f6200000e0000 */
[----:B------:R-:W-:Y:S01]  /*0300*/  ELECT P0, URZ, PT ;  /* 0x00000000003f782f */ /* 0x000fe20003800000 */
[----:B------:R-:W-:Y:S01]  /*0310*/  NOP ;  /* 0x0000000000007918 */ /* 0x000fe20000000000 */
[----:B------:R-:W-:Y:S01]  /*0320*/  ELECT P1, URZ, PT ;  /* 0x00000000003f782f */ /* 0x000fe20003820000 */
[----:B------:R-:W1:Y:S01]  /*0330*/  SHFL.IDX PT, R3, R0, RZ, 0x1f ;  /* 0x00001fff00037589 */ /* 0x000e6200000e0000 */
[----:B0-----:R-:W-:Y:S01]  /*0340*/  UMOV UR4, 0x20 ;  /* 0x0000002000047882 */ /* 0x001fe20000000000 */
[----:B------:R-:W-:Y:S01]  /*0350*/  UMOV UR11, 0x80 ;  /* 0x00000080000b7882 */ /* 0x000fe20000000000 */
[----:B------:R-:W-:Y:S01]  /*0360*/  NOP ;  /* 0x0000000000007918 */ /* 0x000fe20000000000 */
[C---:B------:R-:W-:Y:S01]  /*0370*/  VIADD R33, R8.reuse, 0xffffffff ;  /* 0xffffffff08217836 */ /* 0x040fe20000000000 */
[----:B------:R-:W0:Y:S01]  /*0380*/  SHFL.IDX PT, R5, R5, RZ, 0x1f ;  /* 0x00001fff05057589 */ /* 0x000e2200000e0000 */
[----:B------:R-:W-:Y:S01]  /*0390*/  ULDC.64 UR36, c[0x0][0x208] ;  /* 0x0000820000247ab9 */ /* 0x000fe20000000a00 */
[----:B------:R-:W-:-:S02]  /*03a0*/  ISETP.NE.AND P2, PT, R8, RZ, PT ;  /* 0x000000ff0800720c */ /* 0x000fc40003f45270 */
[----:B------:R-:W-:Y:S02]  /*03b0*/  ISETP.GE.U32.AND P3, PT, R33, 0x2, PT ;  /* 0x000000022100780c */ /* 0x000fe40003f66070 */
[----:B-----5:R-:W-:Y:S02]  /*03c0*/  ISETP.NE.OR P0, PT, R6, RZ, !P0 ;  /* 0x000000ff0600720c */ /* 0x020fe40004705670 */
[----:B-1----:R-:W-:Y:S02]  /*03d0*/  ISETP.NE.OR P1, PT, R3, RZ, !P1 ;  /* 0x000000ff0300720c */ /* 0x002fe40004f25670 */
[----:B------:R-:W-:-:S04]  /*03e0*/  SHF.R.S32.HI R3, RZ, 0x1f, R2 ;  /* 0x0000001fff037819 */ /* 0x000fc80000011402 */
[----:B------:R-:W-:-:S05]  /*03f0*/  LEA.HI R3, R3, R2, RZ, 0x2 ;  /* 0x0000000203037211 */ /* 0x000fca00078f10ff */
[----:B------:R-:W-:Y:S01]  /*0400*/  VOTEU.ALL UP0, P0 ;  /* 0x00000000003f7886 */ /* 0x000fe20000000000 */
[----:B------:R-:W-:Y:S01]  /*0410*/  LOP3.LUT R3, R3, 0xfffffffc, RZ, 0xc0, !PT ;  /* 0xfffffffc03037812 */ /* 0x000fe200078ec0ff */
[----:B------:R-:W-:-:S03]  /*0420*/  VOTEU.ALL UP1, P1 ;  /* 0x00000000003f7886 */ /* 0x000fc60000820000 */
[----:B------:R-:W1:Y:S01]  /*0430*/  @!UP0 S2UR UR7, SR_CgaCtaId ;  /* 0x00000000000789c3 */ /* 0x000e620000008800 */
[----:B------:R-:W-:Y:S01]  /*0440*/  @!UP0 UMOV UR6, 0x400 ;  /* 0x0000040000068882 */ /* 0x000fe20000000000 */
[----:B------:R-:W-:-:S04]  /*0450*/  @!UP0 UIADD3 UR4, -UR4, 0x100000, URZ ;  /* 0x0010000004048890 */ /* 0x000fc8000fffe13f */
[----:B------:R-:W-:Y:S02]  /*0460*/  @!UP0 USHF.L.U32 UR5, UR4, 0xb, URZ ;  /* 0x0000000b04058899 */ /* 0x000fe4000800063f */
[----:B------:R-:W-:Y:S01]  /*0470*/  @!UP0 USHF.L.U32 UR4, UR4, 0x1, URZ ;  /* 0x0000000104048899 */ /* 0x000fe2000800063f */
[----:B------:R-:W-:Y:S01]  /*0480*/  IMAD.IADD R0, R2, 0x1, -R3 ;  /* 0x0000000102007824 */ /* 0x000fe200078e0a03 */
[----:B------:R-:W-:Y:S01]  /*0490*/  @!UP1 UMOV UR9, 0x400 ;  /* 0x0000040000099882 */ /* 0x000fe20000000000 */
[----:B------:R-:W-:Y:S01]  /*04a0*/  VOTEU.ALL UP2, P1 ;  /* 0x00000000003f7886 */ /* 0x000fe20000840000 */
[----:B------:R-:W-:Y:S01]  /*04b0*/  VOTEU.ALL UP3, P1 ;  /* 0x00000000003f7886 */ /* 0x000fe20000860000 */
[----:B------:R-:W-:Y:S01]  /*04c0*/  VOTEU.ALL UP4, P1 ;  /* 0x00000000003f7886 */ /* 0x000fe20000880000 */
[----:B------:R-:W5:Y:S01]  /*04d0*/  @!UP1 S2UR UR10, SR_CgaCtaId ;  /* 0x00000000000a99c3 */ /* 0x000f620000008800 */
[----:B------:R-:W-:Y:S01]  /*04e0*/  VOTEU.ALL UP5, P1 ;  /* 0x00000000003f7886 */ /* 0x000fe200008a0000 */
[----:B------:R-:W-:-:S04]  /*04f0*/  SHF.R.S32.HI R3, RZ, 0x1f, R4 ;  /* 0x0000001fff037819 */ /* 0x000fc80000011404 */
[----:B------:R-:W-:-:S04]  /*0500*/  LEA.HI R3, R3, R4, RZ, 0x7 ;  /* 0x0000000403037211 */ /* 0x000fc800078f38ff */
[----:B------:R-:W-:-:S05]  /*0510*/  LOP3.LUT R3, R3, 0xffffff80, RZ, 0xc0, !PT ;  /* 0xffffff8003037812 */ /* 0x000fca00078ec0ff */
[----:B------:R-:W-:Y:S01]  /*0520*/  IMAD.IADD R3, R4, 0x1, -R3 ;  /* 0x0000000104037824 */ /* 0x000fe200078e0a03 */
[----:B-1----:R-:W-:Y:S02]  /*0530*/  @!UP0 ULEA UR8, UR7, UR6, 0x18 ;  /* 0x0000000607088291 */ /* 0x002fe4000f8ec03f */
[----:B------:R-:W-:-:S04]  /*0540*/  @!UP1 UIADD3 UR6, -UR11, 0x100000, URZ ;  /* 0x001000000b069890 */ /* 0x000fc8000fffe13f */
[----:B------:R-:W-:Y:S02]  /*0550*/  @!UP1 USHF.L.U32 UR7, UR6, 0xb, URZ ;  /* 0x0000000b06079899 */ /* 0x000fe4000800063f */
[----:B------:R-:W-:Y:S01]  /*0560*/  @!UP1 USHF.L.U32 UR6, UR6, 0x1, URZ ;  /* 0x0000000106069899 */ /* 0x000fe2000800063f */
[----:B------:R-:W-:Y:S01]  /*0570*/  VOTEU.ALL UP0, P0 ;  /* 0x00000000003f7886 */ /* 0x000fe20000000000 */
[----:B-----5:R-:W-:Y:S01]  /*0580*/  @!UP1 ULEA UR9, UR10, UR9, 0x18 ;  /* 0x000000090a099291 */ /* 0x020fe2000f8ec03f */
[----:B------:R-:W-:Y:S02]  /*0590*/  VOTEU.ALL UP1, P0 ;  /* 0x00000000003f7886 */ /* 0x000fe40000020000 */
[----:B------:R-:W-:Y:S01]  /*05a0*/  ULDC.64 UR10, c[0x0][0x598] ;  /* 0x00016600000a7ab9 */ /* 0x000fe20000000a00 */
[----:B------:R-:W-:Y:S01]  /*05b0*/  ISETP.NE.AND P0, PT, R0, 0x3, PT ;  /* 0x000000030000780c */ /* 0x000fe20003f05270 */
[----:B------:R-:W1:Y:S02]  /*05c0*/  FENCE.VIEW.ASYNC.S ;  /* 0x00000000000073c6 */ /* 0x000e640000000000 */
[----:B-1----:R1:W2:Y:S01]  /*05d0*/  @!UP0 SYNCS.EXCH.64 URZ, [UR8+0x80], UR4 ;  /* 0x00008004083f85b2 */ /* 0x0022a20008000100 */
[----:B------:R-:W-:-:S02]  /*05e0*/  ISETP.NE.U32.AND P1, PT, RZ, UR10, PT ;  /* 0x0000000aff007c0c */ /* 0x000fc4000bf25070 */
[----:B------:R-:W-:Y:S02]  /*05f0*/  ISETP.EQ.OR P0, PT, R0, RZ, !P0 ;  /* 0x000000ff0000720c */ /* 0x000fe40004702670 */
[----:B------:R-:W-:Y:S02]  /*0600*/  ISETP.NE.AND.EX P1, PT, RZ, UR11, PT, P1 ;  /* 0x0000000bff007c0c */ /* 0x000fe4000bf25310 */
[----:B------:R-:W-:-:S04]  /*0610*/  ISETP.EQ.AND P0, PT, R8, RZ, P0 ;  /* 0x000000ff0800720c */ /* 0x000fc80000702270 */
[----:B------:R-:W-:-:S04]  /*0620*/  SEL R16, RZ, 0x1, !P0 ;  /* 0x00000001ff107807 */ /* 0x000fc80004000000 */
[----:B------:R-:W-:Y:S01]  /*0630*/  SEL R16, R16, 0x2, P3 ;  /* 0x0000000210107807 */ /* 0x000fe20001800000 */
[----:B------:R1:W2:Y:S01]  /*0640*/  @!UP1 SYNCS.EXCH.64 URZ, [UR8+0x88], UR4 ;  /* 0x00008804083f95b2 */ /* 0x0002a20008000100 */
[----:B------:R-:W-:Y:S01]  /*0650*/  NOP ;  /* 0x0000000000007918 */ /* 0x000fe20000000000 */
[----:B------:R1:W2:Y:S01]  /*0660*/  @!UP2 SYNCS.EXCH.64 URZ, [UR9+0x60], UR6 ;  /* 0x00006006093fa5b2 */ /* 0x0002a20008000100 */
[----:B------:R1:W2:Y:S01]  /*0670*/  @!UP3 SYNCS.EXCH.64 URZ, [UR9+0x68], UR6 ;  /* 0x00006806093fb5b2 */ /* 0x0002a20008000100 */
[----:B------:R1:W2:Y:S01]  /*0680*/  @!UP4 SYNCS.EXCH.64 URZ, [UR9+0x70], UR6 ;  /* 0x00007006093fc5b2 */ /* 0x0002a20008000100 */
[----:B------:R1:W2:Y:S01]  /*0690*/  @!UP5 SYNCS.EXCH.64 URZ, [UR9+0x78], UR6 ;  /* 0x00007806093fd5b2 */ /* 0x0002a20008000100 */
[----:B------:R-:W-:Y:S01]  /*06a0*/  NOP ;  /* 0x0000000000007918 */ /* 0x000fe20000000000 */
[----:B--234-:R-:W-:Y:S06]  /*06b0*/  BAR.SYNC.DEFER_BLOCKING 0x0 ;  /* 0x0000000000007b1d */ /* 0x01cfec0000010000 */
[----:B01----:R-:W-:Y:S05]  /*06c0*/  @!P1 BRA `(.L_x_3) ;  /* 0x00000000001c9947 */ /* 0x003fea0003800000 */
[----:B------:R-:W0:Y:S02]  /*06d0*/  LDC.64 R6, c[0x0][0x598] ;  /* 0x00016600ff067b82 */ /* 0x000e240000000a00 */
[----:B0-----:R-:W2:Y:S02]  /*06e0*/  LDG.E.64 R6, desc[UR36][R6.64] ;  /* 0x0000002406067981 */ /* 0x001ea4000c1e1b00 */
[----:B--2---:R-:W-:-:S04]  /*06f0*/  ISETP.NE.U32.AND P0, PT, R6, RZ, PT ;  /* 0x000000ff0600720c */ /* 0x004fc80003f05070 */
[----:B------:R-:W-:-:S13]  /*0700*/  ISETP.NE.AND.EX P0, PT, R7, RZ, PT, P0 ;  /* 0x000000ff0700720c */ /* 0x000fda0003f05300 */
[----:B------:R-:W-:Y:S05]  /*0710*/  @!P0 BRA `(.L_x_3) ;  /* 0x0000000000088947 */ /* 0x000fea0003800000 */
[----:B------:R1:W5:Y:S01]  /*0720*/  LD.E R88, desc[UR36][R6.64] ;  /* 0x0000002406587980 */ /* 0x000362000c101900 */
[----:B------:R-:W-:Y:S05]  /*0730*/  BRA `(.L_x_4) ;  /* 0x0000000000247947 */ /* 0x000fea0003800000 */
.L_x_3:
[----:B------:R-:W-:Y:S02]  /*0740*/  ULDC.64 UR4, c[0x0][0x588] ;  /* 0x0001620000047ab9 */ /* 0x000fe40000000a00 */
[----:B------:R-:W-:-:S04]  /*0750*/  ISETP.NE.U32.AND P0, PT, RZ, UR4, PT ;  /* 0x00000004ff007c0c */ /* 0x000fc8000bf05070 */
[----:B------:R-:W-:-:S13]  /*0760*/  ISETP.NE.AND.EX P0, PT, RZ, UR5, PT, P0 ;  /* 0x00000005ff007c0c */ /* 0x000fda000bf05300 */
[----:B------:R-:W-:Y:S05]  /*0770*/  @!P0 BRA `(.L_x_5) ;  /* 0x00000000000c8947 */ /* 0x000fea0003800000 */
[----:B------:R-:W0:Y:S02]  /*0780*/  LDC.64 R88, c[0x0][0x588] ;  /* 0x00016200ff587b82 */ /* 0x000e240000000a00 */
[----:B0-----:R0:W5:Y:S01]  /*0790*/  LDG.E R88, desc[UR36][R88.64] ;  /* 0x0000002458587981 */ /* 0x001162000c1e1900 */
[----:B------:R-:W-:Y:S05]  /*07a0*/  BRA `(.L_x_4) ;  /* 0x0000000000087947 */ /* 0x000fea0003800000 */
.L_x_5:
[----:B------:R-:W-:Y:S02]  /*07b0*/  ULDC UR4, c[0x0][0x580] ;  /* 0x0001600000047ab9 */ /* 0x000fe40000000800 */
[----:B------:R-:W-:-:S07]  /*07c0*/  IMAD.U32 R88, RZ, RZ, UR4 ;  /* 0x00000004ff587e24 */ /* 0x000fce000f8e00ff */
.L_x_4:
[----:B------:R-:W-:Y:S02]  /*07d0*/  ULDC.64 UR4, c[0x0][0x5a0] ;  /* 0x0001680000047ab9 */ /* 0x000fe40000000a00 */
[----:B------:R-:W-:-:S04]  /*07e0*/  ISETP.NE.U32.AND P0, PT, RZ, UR4, PT ;  /* 0x00000004ff007c0c */ /* 0x000fc8000bf05070 */
[----:B------:R-:W-:-:S13]  /*07f0*/  ISETP.NE.AND.EX P0, PT, RZ, UR5, PT, P0 ;  /* 0x00000005ff007c0c */ /* 0x000fda000bf05300 */
[----:B------:R-:W-:Y:S05]  /*0800*/  @!P0 BRA `(.L_x_6) ;  /* 0x00000000001c8947 */ /* 0x000fea0003800000 */
[----:B-1----:R-:W1:Y:S02]  /*0810*/  LDC.64 R6, c[0x0][0x5a0] ;  /* 0x00016800ff067b82 */ /* 0x002e640000000a00 */
[----:B-1----:R-:W2:Y:S02]  /*0820*/  LDG.E.64 R6, desc[UR36][R6.64] ;  /* 0x0000002406067981 */ /* 0x002ea4000c1e1b00 */
[----:B--2---:R-:W-:-:S04]  /*0830*/  ISETP.NE.U32.AND P0, PT, R6, RZ, PT ;  /* 0x000000ff0600720c */ /* 0x004fc80003f05070 */
[----:B------:R-:W-:-:S13]  /*0840*/  ISETP.NE.AND.EX P0, PT, R7, RZ, PT, P0 ;  /* 0x000000ff0700720c */ /* 0x000fda0003f05300 */
[----:B------:R-:W-:Y:S05]  /*0850*/  @!P0 BRA `(.L_x_6) ;  /* 0x0000000000088947 */ /* 0x000fea0003800000 */
[----:B0-----:R2:W5:Y:S01]  /*0860*/  LD.E R89, desc[UR36][R6.64] ;  /* 0x0000002406597980 */ /* 0x001562000c101900 */
[----:B------:R-:W-:Y:S05]  /*0870*/  BRA `(.L_x_7) ;  /* 0x0000000000247947 */ /* 0x000fea0003800000 */
.L_x_6:
[----:B------:R-:W-:Y:S02]  /*0880*/  ULDC.64 UR4, c[0x0][0x590] ;  /* 0x0001640000047ab9 */ /* 0x000fe40000000a00 */
[----:B------:R-:W-:-:S04]  /*0890*/  ISETP.NE.U32.AND P0, PT, RZ, UR4, PT ;  /* 0x00000004ff007c0c */ /* 0x000fc8000bf05070 */
[----:B------:R-:W-:-:S13]  /*08a0*/  ISETP.NE.AND.EX P0, PT, RZ, UR5, PT, P0 ;  /* 0x00000005ff007c0c */ /* 0x000fda000bf05300 */
[----:B------:R-:W-:Y:S05]  /*08b0*/  @!P0 BRA `(.L_x_8) ;  /* 0x00000000000c8947 */ /* 0x000fea0003800000 */
[----:B-1----:R-:W0:Y:S02]  /*08c0*/  LDC.64 R6, c[0x0][0x590] ;  /* 0x00016400ff067b82 */ /* 0x002e240000000a00 */
[----:B0-----:R0:W5:Y:S01]  /*08d0*/  LDG.E R89, desc[UR36][R6.64] ;  /* 0x0000002406597981 */ /* 0x001162000c1e1900 */
[----:B------:R-:W-:Y:S05]  /*08e0*/  BRA `(.L_x_7) ;  /* 0x0000000000087947 */ /* 0x000fea0003800000 */
.L_x_8:
[----:B------:R-:W-:Y:S02]  /*08f0*/  ULDC UR4, c[0x0][0x584] ;  /* 0x0001610000047ab9 */ /* 0x000fe40000000800 */
[----:B0-----:R-:W-:-:S07]  /*0900*/  IMAD.U32 R89, RZ, RZ, UR4 ;  /* 0x00000004ff597e24 */ /* 0x001fce000f8e00ff */
.L_x_7:
[----:B------:R-:W3:Y:S01]  /*0910*/  LDC R2, c[0x0][0x65c] ;  /* 0x00019700ff027b82 */ /* 0x000ee20000000800 */
[----:B------:R-:W4:Y:S01]  /*0920*/  S2R R14, SR_CTAID.Y ;  /* 0x00000000000e7919 */ /* 0x000f220000002600 */
[----:B------:R-:W-:Y:S01]  /*0930*/  ULDC UR6, c[0x0][0x28c] ;  /* 0x0000a30000067ab9 */ /* 0x000fe20000000800 */
[----:B------:R-:W-:Y:S01]  /*0940*/  ISETP.NE.AND P0, PT, R8, 0x2, PT ;  /* 0x000000020800780c */ /* 0x000fe20003f05270 */
[----:B------:R-:W-:Y:S01]  /*0950*/  UIADD3 UR6, UR6, 0x1f, URZ ;  /* 0x0000001f06067890 */ /* 0x000fe2000fffe03f */
[----:B012---:R-:W0:Y:S01]  /*0960*/  S2R R6, SR_CTAID.X ;  /* 0x0000000000067919 */ /* 0x007e220000002500 */
[----:B------:R-:W-:Y:S01]  /*0970*/  IMAD.MOV.U32 R7, RZ, RZ, RZ ;  /* 0x000000ffff077224 */ /* 0x000fe200078e00ff */
[----:B------:R-:W-:Y:S01]  /*0980*/  UMOV UR38, URZ ;  /* 0x0000003f00267c82 */ /* 0x000fe20008000000 */
[----:B------:R-:W-:Y:S01]  /*0990*/  USHF.R.S32.HI UR7, URZ, 0x1f, UR6 ;  /* 0x0000001f3f077899 */ /* 0x000fe20008011406 */
[----:B------:R-:W-:Y:S01]  /*09a0*/  UMOV UR39, URZ ;  /* 0x0000003f00277c82 */ /* 0x000fe20008000000 */
[----:B------:R-:W-:-:S02]  /*09b0*/  ULDC.64 UR8, c[0x0][0x650] ;  /* 0x0001940000087ab9 */ /* 0x000fc40000000a00 */
[----:B------:R-:W-:-:S04]  /*09c0*/  ULEA.HI UR7, UR7, UR6, URZ, 0x5 ;  /* 0x0000000607077291 */ /* 0x000fc8000f8f283f */
[----:B------:R-:W-:Y:S01]  /*09d0*/  USHF.R.S32.HI UR40, URZ, 0x5, UR7 ;  /* 0x000000053f287899 */ /* 0x000fe20008011407 */
[----:B---3--:R-:W-:-:S13]  /*09e0*/  ISETP.NE.AND P1, PT, R2, 0x1, PT ;  /* 0x000000010200780c */ /* 0x008fda0003f25270 */
[----:B------:R-:W0:Y:S01]  /*09f0*/  @P1 LDC R19, c[0x0][0x10] ;  /* 0x00000400ff131b82 */ /* 0x000e220000000800 */
[----:B----4-:R-:W-:Y:S02]  /*0a00*/  @P1 IMAD.MOV.U32 R8, RZ, RZ, R14 ;  /* 0x000000ffff081224 */ /* 0x010fe400078e000e */
[----:B------:R-:W-:Y:S02]  /*0a10*/  @P1 IMAD.MOV.U32 R9, RZ, RZ, RZ ;  /* 0x000000ffff091224 */ /* 0x000fe400078e00ff */
[----:B------:R-:W-:-:S03]  /*0a20*/  @P1 IMAD.MOV.U32 R17, RZ, RZ, RZ ;  /* 0x000000ffff111224 */ /* 0x000fc600078e00ff */
[----:B------:R-:W1:Y:S01]  /*0a30*/  @!P1 LDC R11, c[0x0][0xc] ;  /* 0x00000300ff0b9b82 */ /* 0x000e620000000800 */
[----:B------:R-:W-:Y:S01]  /*0a40*/  ULDC UR4, c[0x0][0xc] ;  /* 0x0000030000047ab9 */ /* 0x000fe20000000800 */
[----:B------:R-:W-:Y:S02]  /*0a50*/  ULDC UR5, c[0x0][0x10] ;  /* 0x0000040000057ab9 */ /* 0x000fe40000000800 */
[----:B------:R-:W-:-:S04]  /*0a60*/  UIMAD.WIDE.U32 UR4, UR4, UR5, URZ ;  /* 0x00000005040472a5 */ /* 0x000fc8000f8e003f */
[----:B------:R-:W2:Y:S01]  /*0a70*/  LDC R2, c[0x0][0x14] ;  /* 0x00000500ff027b82 */ /* 0x000ea20000000800 */
[----:B0-----:R-:W-:-:S04]  /*0a80*/  @P1 IMAD.WIDE.U32 R18, R6, R19, R8 ;  /* 0x0000001306121225 */ /* 0x001fc800078e0008 */
[----:B------:R-:W-:Y:S02]  /*0a90*/  @P1 IMAD.IADD R17, R19, 0x1, R17 ;  /* 0x0000000113111824 */ /* 0x000fe400078e0211 */
[----:B-1----:R-:W-:-:S04]  /*0aa0*/  @!P1 IMAD.WIDE.U32 R8, R11, R14, R6 ;  /* 0x0000000e0b089225 */ /* 0x002fc800078e0006 */
[----:B------:R-:W-:Y:S02]  /*0ab0*/  @!P1 IMAD.MOV.U32 R18, RZ, RZ, R8 ;  /* 0x000000ffff129224 */ /* 0x000fe400078e0008 */
[----:B------:R-:W-:Y:S02]  /*0ac0*/  @!P1 IMAD.MOV.U32 R17, RZ, RZ, R9 ;  /* 0x000000ffff119224 */ /* 0x000fe400078e0009 */
[----:B--2---:R-:W-:-:S04]  /*0ad0*/  IMAD.WIDE.U32 R12, R2, UR4, RZ ;  /* 0x00000004020c7c25 */ /* 0x004fc8000f8e00ff */
[----:B------:R-:W-:Y:S01]  /*0ae0*/  IMAD R23, R2, UR5, RZ ;  /* 0x0000000502177c24 */ /* 0x000fe2000f8e02ff */
[----:B------:R0:W-:Y:S03]  /*0af0*/  STL.64 [R1], R12 ;  /* 0x0000000c01007387 */ /* 0x0001e60000100a00 */
[----:B------:R-:W-:Y:S01]  /*0b00*/  IMAD.IADD R23, R13, 0x1, R23 ;  /* 0x000000010d177824 */ /* 0x000fe200078e0217 */
[----:B------:R-:W-:Y:S06]  /*0b10*/  @P0 BRA `(.L_x_9) ;  /* 0x0000000000200947 */ /* 0x000fec0003800000 */
[----:B------:R-:W-:Y:S01]  /*0b20*/  UISETP.GE.U32.AND UP0, UPT, UR40, 0x5, UPT ;  /* 0x000000052800788c */ /* 0x000fe2000bf06070 */
[----:B------:R-:W-:Y:S01]  /*0b30*/  IADD3 R18, P0, R18, R12, RZ ;  /* 0x0000000c12127210 */ /* 0x000fe20007f1e0ff */
[----:B------:R-:W-:Y:S01]  /*0b40*/  UIMAD.WIDE.U32 UR4, UR40, -0x33333333, URZ ;  /* 0xcccccccd280478a5 */ /* 0x000fe2000f8e003f */
[----:B------:R-:W-:-:S03]  /*0b50*/  UMOV UR39, URZ ;  /* 0x0000003f00277c82 */ /* 0x000fc60008000000 */
[----:B------:R-:W-:Y:S01]  /*0b60*/  USHF.R.U32.HI UR4, URZ, 0x2, UR5 ;  /* 0x000000023f047899 */ /* 0x000fe20008011605 */
[----:B------:R-:W-:-:S03]  /*0b70*/  IMAD.X R17, R23, 0x1, R17, P0 ;  /* 0x0000000117117824 */ /* 0x000fc600000e0611 */
[----:B------:R-:W-:Y:S02]  /*0b80*/  UIMAD UR38, UR4, -0x5, UR40 ;  /* 0xfffffffb042678a4 */ /* 0x000fe4000f8e0228 */
[----:B------:R-:W-:-:S12]  /*0b90*/  @UP0 ULOP3.LUT UR39, UR4, 0x1, URZ, 0xc0, !UPT ;  /* 0x0000000104270892 */ /* 0x000fd8000f8ec03f */
.L_x_9:
[----:B------:R-:W-:Y:S01]  /*0ba0*/  ISETP.GE.U32.AND P0, PT, R18, UR8, PT ;  /* 0x0000000812007c0c */ /* 0x000fe2000bf06070 */
[----:B------:R-:W-:Y:S01]  /*0bb0*/  IMAD.MOV.U32 R19, RZ, RZ, -0x1 ;  /* 0xffffffffff137424 */ /* 0x000fe200078e00ff */
[----:B------:R-:W-:Y:S01]  /*0bc0*/  PRMT R8, RZ, 0x7610, R8 ;  /* 0x00007610ff087816 */ /* 0x000fe20000000008 */
[----:B------:R-:W-:Y:S01]  /*0bd0*/  IMAD.MOV.U32 R22, RZ, RZ, -0x1 ;  /* 0xffffffffff167424 */ /* 0x000fe200078e00ff */
[----:B------:R-:W-:Y:S01]  /*0be0*/  ISETP.GE.U32.AND.EX P0, PT, R17, UR9, PT, P0 ;  /* 0x0000000911007c0c */ /* 0x000fe2000bf06100 */
[----:B------:R-:W-:-:S12]  /*0bf0*/  IMAD.MOV.U32 R2, RZ, RZ, -0x1 ;  /* 0xffffffffff027424 */ /* 0x000fd800078e00ff */
[----:B------:R-:W-:Y:S05]  /*0c00*/  @P0 BRA `(.L_x_10) ;  /* 0x00000004005c0947 */ /* 0x000fea0003800000 */
[----:B------:R-:W1:Y:S01]  /*0c10*/  LDC.64 R20, c[0x0][0x628] ;  /* 0x00018a00ff147b82 */ /* 0x000e620000000a00 */
[----:B------:R-:W-:Y:S02]  /*0c20*/  IMAD.MOV.U32 R8, RZ, RZ, R18 ;  /* 0x000000ffff087224 */ /* 0x000fe400078e0012 */
[----:B------:R-:W-:-:S05]  /*0c30*/  IMAD.MOV.U32 R9, RZ, RZ, R17 ;  /* 0x000000ffff097224 */ /* 0x000fca00078e0011 */
[----:B------:R-:W2:Y:S08]  /*0c40*/  LDC R2, c[0x0][0x630] ;  /* 0x00018c00ff027b82 */ /* 0x000eb00000000800 */
[----:B------:R-:W3:Y:S01]  /*0c50*/  LDC.64 R24, c[0x0][0x620] ;  /* 0x00018800ff187b82 */ /* 0x000ee20000000a00 */
[----:B-1----:R-:W-:-:S04]  /*0c60*/  ISETP.NE.U32.AND P0, PT, R20, RZ, PT ;  /* 0x000000ff1400720c */ /* 0x002fc80003f05070 */
[----:B------:R-:W-:-:S13]  /*0c70*/  ISETP.NE.AND.EX P0, PT, R21, RZ, PT, P0 ;  /* 0x000000ff1500720c */ /* 0x000fda0003f05300 */
[----:B--23--:R-:W-:Y:S05]  /*0c80*/  @!P0 BRA `(.L_x_11) ;  /* 0x0000000000288947 */ /* 0x00cfea0003800000 */
[----:B0-----:R-:W0:Y:S02]  /*0c90*/  LDC R13, c[0x0][0x634] ;  /* 0x00018d00ff0d7b82 */ /* 0x001e240000000800 */
[----:B0-----:R-:W-:-:S05]  /*0ca0*/  IADD3 R13, P0, R18, R13, RZ ;  /* 0x0000000d120d7210 */ /* 0x001fca0007f1e0ff */
[----:B------:R-:W-:-:S04]  /*0cb0*/  IMAD.X R15, RZ, RZ, R17, P0 ;  /* 0x000000ffff0f7224 */ /* 0x000fc800000e0611 */
[----:B------:R-:W-:-:S04]  /*0cc0*/  IMAD.WIDE.U32 R8, R15, R20, RZ ;  /* 0x000000140f087225 */ /* 0x000fc800078e00ff */
[----:B------:R-:W-:-:S04]  /*0cd0*/  IMAD.WIDE.U32 R10, P0, R13, R21, R8 ;  /* 0x000000150d0a7225 */ /* 0x000fc80007800008 */
[----:B------:R-:W-:-:S04]  /*0ce0*/  IMAD.WIDE.U32 R8, R13, R20, RZ ;  /* 0x000000140d087225 */ /* 0x000fc800078e00ff */
[----:B------:R-:W-:Y:S01]  /*0cf0*/  IMAD.X R13, RZ, RZ, RZ, P0 ;  /* 0x000000ffff0d7224 */ /* 0x000fe200000e06ff */
[----:B------:R-:W-:Y:S01]  /*0d00*/  IADD3 RZ, P0, R9, R10, RZ ;  /* 0x0000000a09ff7210 */ /* 0x000fe20007f1e0ff */
[----:B------:R-:W-:-:S04]  /*0d10*/  IMAD.MOV.U32 R12, RZ, RZ, R11 ;  /* 0x000000ffff0c7224 */ /* 0x000fc800078e000b */
[----:B------:R-:W-:-:S08]  /*0d20*/  IMAD.WIDE.U32.X R8, R15, R21, R12, P0 ;  /* 0x000000150f087225 */ /* 0x000fd000000e040c */
.L_x_11:
[-CC-:B------:R-:W-:Y:S01]  /*0d30*/  SHF.R.U64 R31, R8, R2.reuse, R9.reuse ;  /* 0x00000002081f7219 */ /* 0x180fe20000001209 */
[----:B0-----:R-:W0:Y:S01]  /*0d40*/  LDC R12, c[0x0][0x618] ;  /* 0x00018600ff0c7b82 */ /* 0x001e220000000800 */
[----:B------:R-:W-:Y:S01]  /*0d50*/  SHF.R.U32.HI R7, RZ, R2, R9 ;  /* 0x00000002ff077219 */ /* 0x000fe20000011609 */
[----:B------:R-:W-:Y:S01]  /*0d60*/  ULDC UR4, c[0x0][0x150] ;  /* 0x0000540000047ab9 */ /* 0x000fe20000000800 */
[----:B------:R-:W-:Y:S01]  /*0d70*/  IADD3 R11, P0, RZ, -R31, RZ ;  /* 0x8000001fff0b7210 */ /* 0x000fe20007f1e0ff */
[----:B------:R-:W-:Y:S01]  /*0d80*/  IMAD.MOV.U32 R19, RZ, RZ, R17 ;  /* 0x000000ffff137224 */ /* 0x000fe200078e0011 */
[----:B------:R-:W-:-:S03]  /*0d90*/  I2FP.F32.U32 R2, R6 ;  /* 0x0000000600027245 */ /* 0x000fc60000201000 */
[----:B------:R-:W1:Y:S01]  /*0da0*/  LDC.64 R26, c[0x0][0x640] ;  /* 0x00019000ff1a7b82 */ /* 0x000e620000000a00 */
[----:B------:R-:W-:Y:S02]  /*0db0*/  IMAD.X R13, RZ, RZ, ~R7, P0 ;  /* 0x000000ffff0d7224 */ /* 0x000fe400000e0e07 */
[----:B------:R-:W-:Y:S01]  /*0dc0*/  FMUL R2, R2, UR4 ;  /* 0x0000000402027c20 */ /* 0x000fe20008400000 */
[----:B------:R-:W-:Y:S01]  /*0dd0*/  IMAD.WIDE.U32 R8, R11, R24, R18 ;  /* 0x000000180b087225 */ /* 0x000fe200078e0012 */
[----:B------:R-:W-:-:S03]  /*0de0*/  ULDC UR4, c[0x0][0x154] ;  /* 0x0000550000047ab9 */ /* 0x000fc60000000800 */
[----:B------:R-:W-:Y:S01]  /*0df0*/  IMAD R10, R13, R24, RZ ;  /* 0x000000180d0a7224 */ /* 0x000fe200078e02ff */
[----:B------:R-:W2:Y:S01]  /*0e00*/  LDC R7, c[0x0][0x144] ;  /* 0x00005100ff077b82 */ /* 0x000ea20000000800 */
[----:B------:R-:W3:Y:S02]  /*0e10*/  F2I.U32.TRUNC.NTZ R2, R2 ;  /* 0x0000000200027305 */ /* 0x000ee4000020f000 */
[----:B------:R-:W-:-:S04]  /*0e20*/  IMAD R11, R11, R25, R10 ;  /* 0x000000190b0b7224 */ /* 0x000fc800078e020a */
[----:B------:R-:W-:Y:S01]  /*0e30*/  IMAD.IADD R9, R9, 0x1, R11 ;  /* 0x0000000109097824 */ /* 0x000fe200078e020b */
[----:B------:R-:W4:Y:S01]  /*0e40*/  LDC R22, c[0x0][0x608] ;  /* 0x00018200ff167b82 */ /* 0x000f220000000800 */
[----:B------:R-:W-:-:S03]  /*0e50*/  IMAD.MOV.U32 R11, RZ, RZ, -0x1 ;  /* 0xffffffffff0b7424 */ /* 0x000fc600078e00ff */
[--C-:B0-----:R-:W-:Y:S02]  /*0e60*/  SHF.R.U64 R20, R8, R12, R9.reuse ;  /* 0x0000000c08147219 */ /* 0x101fe40000001209 */
[----:B------:R-:W-:Y:S02]  /*0e70*/  I2FP.F32.U32 R8, R14 ;  /* 0x0000000e00087245 */ /* 0x000fe40000201000 */
[----:B------:R-:W0:Y:S01]  /*0e80*/  LDC R24, c[0x0][0x658] ;  /* 0x00019600ff187b82 */ /* 0x000e220000000800 */
[----:B-1----:R-:W-:Y:S01]  /*0e90*/  ISETP.NE.U32.AND P0, PT, R26, RZ, PT ;  /* 0x000000ff1a00720c */ /* 0x002fe20003f05070 */
[----:B---3--:R-:W-:Y:S02]  /*0ea0*/  IMAD.MOV R10, RZ, RZ, -R2 ;  /* 0x000000ffff0a7224 */ /* 0x008fe400078e0a02 */
[----:B------:R-:W-:Y:S01]  /*0eb0*/  FMUL R8, R8, UR4 ;  /* 0x0000000408087c20 */ /* 0x000fe20008400000 */
[----:B------:R-:W-:Y:S02]  /*0ec0*/  SHF.R.U32.HI R9, RZ, R12, R9 ;  /* 0x0000000cff097219 */ /* 0x000fe40000011609 */
[----:B------:R-:W-:Y:S01]  /*0ed0*/  ISETP.NE.AND.EX P0, PT, R27, RZ, PT, P0 ;  /* 0x000000ff1b00720c */ /* 0x000fe20003f05300 */
[----:B------:R1:W3:Y:S01]  /*0ee0*/  F2I.U32.TRUNC.NTZ R15, R8 ;  /* 0x00000008000f7305 */ /* 0x0002e2000020f000 */
[----:B------:R-:W1:Y:S01]  /*0ef0*/  LDC R19, c[0x0][0x148] ;  /* 0x00005200ff137b82 */ /* 0x000e620000000800 */
[----:B--2---:R-:W-:-:S07]  /*0f00*/  IMAD R2, R7, R10, R6 ;  /* 0x0000000a07027224 */ /* 0x004fce00078e0206 */
[----:B------:R-:W2:Y:S01]  /*0f10*/  LDC R25, c[0x0][0x600] ;  /* 0x00018000ff197b82 */ /* 0x000ea20000000800 */
[-CC-:B----4-:R-:W-:Y:S02]  /*0f20*/  SHF.R.U64 R32, R20, R22.reuse, R9.reuse ;  /* 0x0000001614207219 */ /* 0x190fe40000001209 */
[----:B------:R-:W-:Y:S01]  /*0f30*/  SHF.R.U32.HI R7, RZ, R22, R9 ;  /* 0x00000016ff077219 */ /* 0x000fe20000011609 */
[----:B------:R-:W-:-:S04]  /*0f40*/  IMAD.MOV.U32 R9, RZ, RZ, 0x1 ;  /* 0x00000001ff097424 */ /* 0x000fc800078e00ff */
[----:B------:R-:W4:Y:S01]  /*0f50*/  LDC R28, c[0x0][0x648] ;  /* 0x00019200ff1c7b82 */ /* 0x000f220000000800 */
[-C--:B0-----:R-:W-:Y:S02]  /*0f60*/  SHF.L.U32 R6, R11, R24.reuse, RZ ;  /* 0x000000180b067219 */ /* 0x081fe400000006ff */
[--C-:B------:R-:W-:Y:S02]  /*0f70*/  SHF.R.U64 R22, R32, R24, R7.reuse ;  /* 0x0000001820167219 */ /* 0x100fe40000001207 */
[----:B------:R-:W-:Y:S02]  /*0f80*/  LOP3.LUT R13, RZ, R6, RZ, 0x33, !PT ;  /* 0x00000006ff0d7212 */ /* 0x000fe400078e33ff */
[-C--:B------:R-:W-:Y:S01]  /*0f90*/  SHF.R.U32.HI R7, RZ, R24.reuse, R7 ;  /* 0x00000018ff077219 */ /* 0x080fe20000011607 */
[----:B------:R-:W0:Y:S01]  /*0fa0*/  LDC R29, c[0x0][0x638] ;  /* 0x00018e00ff1d7b82 */ /* 0x000e220000000800 */
[----:B------:R-:W-:Y:S01]  /*0fb0*/  SHF.L.U32 R12, R9, R24, RZ ;  /* 0x00000018090c7219 */ /* 0x000fe200000006ff */
[----:B------:R-:W-:-:S06]  /*0fc0*/  IMAD.MOV.U32 R6, RZ, RZ, R22 ;  /* 0x000000ffff067224 */ /* 0x000fcc00078e0016 */
[----:B------:R-:W0:Y:S01]  /*0fd0*/  LDC R30, c[0x0][0x610] ;  /* 0x00018400ff1e7b82 */ /* 0x000e220000000800 */
[----:B-1-3--:R-:W-:Y:S05]  /*0fe0*/  @!P0 BRA `(.L_x_12) ;  /* 0x0000000000288947 */ /* 0x00afea0003800000 */
[----:B------:R-:W1:Y:S02]  /*0ff0*/  LDC R11, c[0x0][0x64c] ;  /* 0x00019300ff0b7b82 */ /* 0x000e640000000800 */
[----:B-1----:R-:W-:-:S05]  /*1000*/  IADD3 R11, P0, R22, R11, RZ ;  /* 0x0000000b160b7210 */ /* 0x002fca0007f1e0ff */
        /* <DEDUP_REMOVED lines=8> */
.L_x_12:
[----:B----4-:R-:W-:Y:S01]  /*1090*/  SHF.R.U64 R6, R6, R28, R7 ;  /* 0x0000001c06067219 */ /* 0x010fe20000001207 */
[----:B--2---:R-:W-:Y:S01]  /*10a0*/  VIADD R7, R25, 0xffffffff ;  /* 0xffffffff19077836 */ /* 0x004fe20000000000 */
[----:B------:R-:W-:Y:S01]  /*10b0*/  LOP3.LUT R13, R32, R13, RZ, 0xc0, !PT ;  /* 0x0000000d200d7212 */ /* 0x000fe200078ec0ff */
[----:B------:R-:W-:Y:S02]  /*10c0*/  IMAD.MOV R15, RZ, RZ, -R15 ;  /* 0x000000ffff0f7224 */ /* 0x000fe400078e0a0f */
[----:B------:R-:W-:Y:S01]  /*10d0*/  IMAD.MOV R8, RZ, RZ, -R6 ;  /* 0x000000ffff087224 */ /* 0x000fe200078e0a06 */
[----:B------:R-:W-:Y:S01]  /*10e0*/  LOP3.LUT R7, R20, R7, RZ, 0xc0, !PT ;  /* 0x0000000714077212 */ /* 0x000fe200078ec0ff */
[----:B------:R-:W-:Y:S02]  /*10f0*/  IMAD R13, R12, R6, R13 ;  /* 0x000000060c0d7224 */ /* 0x000fe400078e020d */
[----:B------:R-:W-:Y:S02]  /*1100*/  @P1 IMAD R2, R19, R15, R14 ;  /* 0x0000000f13021224 */ /* 0x000fe400078e020e */
[----:B0-----:R-:W-:-:S02]  /*1110*/  IMAD R6, R8, R29, R22 ;  /* 0x0000001d08067224 */ /* 0x001fc400078e0216 */
[----:B------:R-:W-:Y:S02]  /*1120*/  IMAD R2, R13, R30, R2 ;  /* 0x0000001e0d027224 */ /* 0x000fe400078e0202 */
[----:B------:R-:W-:Y:S02]  /*1130*/  IMAD R19, R6, R25, R7 ;  /* 0x0000001906137224 */ /* 0x000fe400078e0207 */
[----:B------:R-:W-:-:S03]  /*1140*/  IMAD.MOV.U32 R8, RZ, RZ, 0x1 ;  /* 0x00000001ff087424 */ /* 0x000fc600078e00ff */
[----:B------:R-:W-:Y:S02]  /*1150*/  SEL R22, R19, R2, !P1 ;  /* 0x0000000213167207 */ /* 0x000fe40004800000 */
[----:B------:R-:W-:Y:S01]  /*1160*/  SEL R19, R2, R19, !P1 ;  /* 0x0000001302137207 */ /* 0x000fe20004800000 */
[----:B------:R-:W-:-:S07]  /*1170*/  IMAD.MOV.U32 R2, RZ, RZ, R31 ;  /* 0x000000ffff027224 */ /* 0x000fce00078e001f */
.L_x_10:
[----:B------:R-:W-:Y:S05]  /*1180*/  @!P2 BRA `(.L_x_13) ;  /* 0x000000540010a947 */ /* 0x000fea0003800000 */
[----:B------:R-:W-:-:S13]  /*1190*/  ISETP.GT.U32.AND P0, PT, R33, 0x1, PT ;  /* 0x000000012100780c */ /* 0x000fda0003f04070 */
[----:B------:R-:W-:Y:S05]  /*11a0*/  @P0 EXIT ;  /* 0x000000000000094d */ /* 0x000fea0003800000 */
.L_x_14:
[----:B------:R-:W-:-:S08]  /*11b0*/  NOP ;  /* 0x0000000000007918 */ /* 0x000fd00000000000 */
[----:B------:R-:W1:Y:S02]  /*11c0*/  USETMAXREG.TRY_ALLOC.CTAPOOL UP0, 0xe8 ;  /* 0x000000e8000079c8 */ /* 0x000e640008000600 */
[----:B-1----:R-:W-:-:S13]  /*11d0*/  PLOP3.LUT P0, PT, PT, PT, UP0, 0x80, 0x0 ;  /* 0x000000000000781c */ /* 0x002fda0003f0f008 */
[----:B------:R-:W-:Y:S05]  /*11e0*/  @!P0 BRA `(.L_x_14) ;  /* 0xfffffffc00f08947 */ /* 0x000fea000383ffff */
[----:B------:R-:W-:-:S13]  /*11f0*/  LOP3.LUT P0, RZ, R8, 0xff, RZ, 0xc0, !PT ;  /* 0x000000ff08ff7812 */ /* 0x000fda000780c0ff */
[----:B------:R-:W-:Y:S05]  /*1200*/  @!P0 EXIT ;  /* 0x000000000000894d */ /* 0x000fea0003800000 */
[----:B------:R-:W1:Y:S01]  /*1210*/  S2UR UR4, SR_CgaCtaId ;  /* 0x00000000000479c3 */ /* 0x000e620000008800 */
[----:B------:R-:W-:Y:S01]  /*1220*/  VIADD R6, R5, 0xffffffff ;  /* 0xffffffff05067836 */ /* 0x000fe20000000000 */
[----:B------:R-:W-:Y:S01]  /*1230*/  SHF.R.S32.HI R0, RZ, 0x1f, R3 ;  /* 0x0000001fff007819 */ /* 0x000fe20000011403 */
[----:B------:R-:W-:Y:S01]  /*1240*/  UMOV UR41, 0x400 ;  /* 0x0000040000297882 */ /* 0x000fe20000000000 */
[----:B------:R-:W-:Y:S01]  /*1250*/  UISETP.LT.AND UP0, UPT, UR40, 0x1, UPT ;  /* 0x000000012800788c */ /* 0x000fe2000bf01270 */
[----:B------:R-:W-:Y:S01]  /*1260*/  LOP3.LUT R100, R16, 0x1, RZ, 0xfc, !PT ;  /* 0x0000000110647812 */ /* 0x000fe200078efcff */
[----:B------:R-:W-:Y:S01]  /*1270*/  ULDC UR6, c[0x0][0x284] ;  /* 0x0000a10000067ab9 */ /* 0x000fe20000000800 */
[----:B------:R-:W-:Y:S01]  /*1280*/  R2UR UR42, R6 ;  /* 0x00000000062a72ca */ /* 0x000fe200000e0000 */
[----:B------:R-:W-:Y:S01]  /*1290*/  USEL UR43, UR40, 0x1, UP0 ;  /* 0x00000001282b7887 */ /* 0x000fe20008000000 */
[CC--:B------:R-:W-:Y:S01]  /*12a0*/  LEA.HI R4, R0.reuse, R3.reuse, RZ, 0x2 ;  /* 0x0000000300047211 */ /* 0x0c0fe200078f10ff */
[----:B------:R-:W-:Y:S01]  /*12b0*/  USHF.L.U32 UR46, UR40, 0x1, URZ ;  /* 0x00000001282e7899 */ /* 0x000fe2000800063f */
[----:B------:R-:W-:Y:S01]  /*12c0*/  LEA.HI R0, R0, R3, RZ, 0x5 ;  /* 0x0000000300007211 */ /* 0x000fe200078f28ff */
[----:B------:R-:W-:Y:S01]  /*12d0*/  UIADD3 UR43, -UR43, UR40, URZ ;  /* 0x000000282b2b7290 */ /* 0x000fe2000fffe13f */
[----:B------:R-:W-:-:S02]  /*12e0*/  SHF.R.S32.HI R90, RZ, 0x2, R4 ;  /* 0x00000002ff5a7819 */ /* 0x000fc40000011404 */
[----:B------:R-:W-:Y:S02]  /*12f0*/  SHF.R.S32.HI R5, RZ, 0x1f, R4 ;  /* 0x0000001fff057819 */ /* 0x000fe40000011404 */
[----:B------:R-:W-:Y:S02]  /*1300*/  LOP3.LUT R92, R4, 0xfffffffc, RZ, 0xc0, !PT ;  /* 0xfffffffc045c7812 */ /* 0x000fe400078ec0ff */
[----:B------:R-:W-:Y:S01]  /*1310*/  LEA.HI R5, R5, R90, RZ, 0x3 ;  /* 0x0000005a05057211 */ /* 0x000fe200078f18ff */
[----:B------:R-:W-:Y:S01]  /*1320*/  USHF.L.U32 UR42, UR42, 0x3, URZ ;  /* 0x000000032a2a7899 */ /* 0x000fe2000800063f */
[----:B------:R-:W-:Y:S01]  /*1330*/  ISETP.NE.AND P0, PT, R6, RZ, PT ;  /* 0x000000ff0600720c */ /* 0x000fe20003f05270 */
[----:B------:R-:W-:Y:S01]  /*1340*/  IMAD.IADD R92, R3, 0x1, -R92 ;  /* 0x00000001035c7824 */ /* 0x000fe200078e0a5c */
[----:B------:R-:W-:Y:S01]  /*1350*/  LOP3.LUT R5, R5, 0xfffffff8, RZ, 0xc0, !PT ;  /* 0xfffffff805057812 */ /* 0x000fe200078ec0ff */
[----:B-1----:R-:W-:Y:S01]  /*1360*/  ULEA UR41, UR4, UR41, 0x18 ;  /* 0x0000002904297291 */ /* 0x002fe2000f8ec03f */
[----:B------:R-:W-:Y:S01]  /*1370*/  SEL R101, RZ, 0x1, P0 ;  /* 0x00000001ff657807 */ /* 0x000fe20000000000 */
[----:B------:R-:W-:-:S02]  /*1380*/  IMAD.U32 R94, RZ, RZ, UR42 ;  /* 0x0000002aff5e7e24 */ /* 0x000fc4000f8e00ff */
[----:B------:R-:W-:Y:S01]  /*1390*/  UIADD3 UR47, UR41, 0x60, URZ ;  /* 0x00000060292f7890 */ /* 0x000fe2000fffe03f */
[----:B------:R-:W-:Y:S01]  /*13a0*/  IMAD.IADD R90, R90, 0x1, -R5 ;  /* 0x000000015a5a7824 */ /* 0x000fe200078e0a05 */
[----:B------:R-:W-:Y:S01]  /*13b0*/  UIADD3 UR4, UR41, 0x180, URZ ;  /* 0x0000018029047890 */ /* 0x000fe2000fffe03f */
[----:B------:R-:W-:Y:S01]  /*13c0*/  SHF.R.S32.HI R5, RZ, 0x5, R0 ;  /* 0x00000005ff057819 */ /* 0x000fe20000011400 */
[----:B------:R-:W-:Y:S01]  /*13d0*/  UIADD3 UR5, UR41, 0x5180, URZ ;  /* 0x0000518029057890 */ /* 0x000fe2000fffe03f */
[C---:B------:R-:W-:Y:S01]  /*13e0*/  LOP3.LUT R96, R94.reuse, 0x8, RZ, 0xc0, !PT ;  /* 0x000000085e607812 */ /* 0x040fe200078ec0ff */
[----:B------:R-:W-:Y:S01]  /*13f0*/  USHF.R.U32.HI UR4, URZ, 0x4, UR4 ;  /* 0x000000043f047899 */ /* 0x000fe20008011604 */
[--C-:B------:R-:W-:Y:S01]  /*1400*/  SHF.R.S32.HI R91, RZ, 0x1f, R90.reuse ;  /* 0x0000001fff5b7819 */ /* 0x100fe2000001145a */
[----:B------:R-:W-:Y:S01]  /*1410*/  USHF.R.U32.HI UR5, URZ, 0x4, UR5 ;  /* 0x000000043f057899 */ /* 0x000fe20008011605 */
[C-C-:B------:R-:W-:Y:S01]  /*1420*/  IMAD R97, R5.reuse, -0x10, -R90.reuse ;  /* 0xfffffff005617824 */ /* 0x140fe200078e0a5a */
[----:B------:R-:W-:Y:S01]  /*1430*/  ULOP3.LUT UR4, UR4, 0x3fff, URZ, 0xc0, !UPT ;  /* 0x00003fff04047892 */ /* 0x000fe2000f8ec03f */
[----:B------:R-:W-:Y:S01]  /*1440*/  IMAD.U32 R93, RZ, RZ, UR47 ;  /* 0x0000002fff5d7e24 */ /* 0x000fe2000f8e00ff */
[----:B------:R-:W-:Y:S01]  /*1450*/  ULOP3.LUT UR5, UR5, 0x3fff, URZ, 0xc0, !UPT ;  /* 0x00003fff05057892 */ /* 0x000fe2000f8ec03f */
[----:B------:R-:W-:Y:S01]  /*1460*/  IMAD.WIDE R90, R5, 0x10, R90 ;  /* 0x00000010055a7825 */ /* 0x000fe200078e025a */
[----:B------:R-:W-:Y:S01]  /*1470*/  LOP3.LUT R94, R94, 0x8, RZ, 0xc, !PT ;  /* 0x000000085e5e7812 */ /* 0x000fe200078e0cff */
[----:B------:R-:W-:Y:S01]  /*1480*/  ULOP3.LUT UR44, UR4, 0x10000, URZ, 0xfc, !UPT ;  /* 0x00010000042c7892 */ /* 0x000fe2000f8efc3f */
[----:B------:R-:W-:Y:S01]  /*1490*/  LOP3.LUT R96, R96, 0x18, RZ, 0x3c, !PT ;  /* 0x0000001860607812 */ /* 0x000fe200078e3cff */
[----:B------:R-:W-:Y:S01]  /*14a0*/  VIADD R95, R93, UR42 ;  /* 0x0000002a5d5f7c36 */ /* 0x000fe20008000000 */
[----:B------:R-:W-:Y:S01]  /*14b0*/  ULOP3.LUT UR45, UR5, 0x10000, URZ, 0xfc, !UPT ;  /* 0x00010000052d7892 */ /* 0x000fe2000f8efc3f */
[----:B------:R-:W-:-:S11]  /*14c0*/  VIADD R97, R97, UR6 ;  /* 0x0000000661617c36 */ /* 0x000fd60008000000 */
.L_x_162:
[----:B------:R-:W-:Y:S01]  /*14d0*/  SHF.L.U32 R0, R101, 0x1f, RZ ;  /* 0x0000001f65007819 */ /* 0x000fe200000006ff */
[----:B------:R-:W-:Y:S02]  /*14e0*/  ULDC UR4, c[0x0][0x28c] ;  /* 0x0000a30000047ab9 */ /* 0x000fe40000000800 */
[----:B------:R-:W-:Y:S01]  /*14f0*/  ISETP.LT.AND P1, PT, RZ, UR4, PT ;  /* 0x00000004ff007c0c */ /* 0x000fe2000bf21270 */
[----:B------:R-:W1:Y:S02]  /*1500*/  SYNCS.PHASECHK.TRANS64.TRYWAIT P0, [R93+UR42], R0 ;  /* 0x000000005d0075a7 */ /* 0x000e64000800016a */
[----:B-1-34-:R-:W-:Y:S10]  /*1510*/  @!P0 BRA `(.L_x_15) ;  /* 0x0000006000488947 */ /* 0x01aff40003800000 */
.L_x_185:
[----:B------:R-:W-:Y:S05]  /*1520*/  @P1 BRA `(.L_x_16) ;  /* 0x0000000000401947 */ /* 0x000fea0003800000 */
[----:B-1----:R-:W-:Y:S01]  /*1530*/  MOV R0, 0x0 ;  /* 0x0000000000007802 */ /* 0x002fe20000000f00 */
[----:B------:R-:W-:Y:S01]  /*1540*/  ULDC.64 UR4, c[0x4][0x68] ;  /* 0x01001a0000047ab9 */ /* 0x000fe20000000a00 */
[----:B------:R-:W-:Y:S01]  /*1550*/  ULDC.64 UR6, c[0x4][0x8] ;  /* 0x0100020000067ab9 */ /* 0x000fe20000000a00 */
[----:B------:R-:W-:Y:S01]  /*1560*/  IMAD.U32 R4, RZ, RZ, UR4 ;  /* 0x00000004ff047e24 */ /* 0x000fe2000f8e00ff */
[----:B------:R1:W2:Y:S01]  /*1570*/  LDC.64 R14, c[0x4][R0] ;  /* 0x01000000000e7b82 */ /* 0x0002a20000000a00 */
[----:B------:R-:W-:Y:S01]  /*1580*/  IMAD.U32 R5, RZ, RZ, UR5 ;  /* 0x00000005ff057e24 */ /* 0x000fe2000f8e00ff */
[----:B------:R-:W-:Y:S01]  /*1590*/  ULDC.64 UR4, c[0x4][0x70] ;  /* 0x01001c0000047ab9 */ /* 0x000fe20000000a00 */
[----:B------:R-:W-:Y:S02]  /*15a0*/  IMAD.U32 R10, RZ, RZ, UR6 ;  /* 0x00000006ff0a7e24 */ /* 0x000fe4000f8e00ff */
[----:B------:R-:W-:Y:S02]  /*15b0*/  IMAD.U32 R6, RZ, RZ, UR4 ;  /* 0x00000004ff067e24 */ /* 0x000fe4000f8e00ff */
[----:B------:R-:W-:-:S02]  /*15c0*/  IMAD.U32 R7, RZ, RZ, UR5 ;  /* 0x00000005ff077e24 */ /* 0x000fc4000f8e00ff */
[----:B------:R-:W-:Y:S02]  /*15d0*/  IMAD.U32 R11, RZ, RZ, UR7 ;  /* 0x00000007ff0b7e24 */ /* 0x000fe4000f8e00ff */
[----:B------:R-:W-:Y:S02]  /*15e0*/  IMAD.MOV.U32 R8, RZ, RZ, 0x1e1 ;  /* 0x000001e1ff087424 */ /* 0x000fe400078e00ff */
[----:B0-----:R-:W-:Y:S02]  /*15f0*/  IMAD.MOV.U32 R12, RZ, RZ, 0x1 ;  /* 0x00000001ff0c7424 */ /* 0x001fe400078e00ff */
[----:B-1----:R-:W-:-:S07]  /*1600*/  IMAD.MOV.U32 R13, RZ, RZ, RZ ;  /* 0x000000ffff0d7224 */ /* 0x002fce00078e00ff */
[----:B------:R-:W-:-:S07]  /*1610*/  LEPC R20, `(.L_x_16) ;  /* 0x000000001014794e */ /* 0x000fce0000000000 */
[----:B--2--5:R-:W-:Y:S05]  /*1620*/  CALL.ABS.NOINC R14 ;  /* 0x000000000e007343 */ /* 0x024fea0003c00000 */
.L_x_16:
[----:B------:R-:W-:-:S13]  /*1630*/  ISETP.NE.AND P0, PT, R100, 0x3, PT ;  /* 0x000000036400780c */ /* 0x000fda0003f05270 */
[----:B------:R-:W-:Y:S05]  /*1640*/  @!P0 BRA `(.L_x_17) ;  /* 0x0000000000048947 */ /* 0x000fea0003800000 */
[----:B------:R-:W-:Y:S01]  /*1650*/  BPT.TRAP 0x1 ;  /* 0x000000040000795c */ /* 0x000fe20000300000 */
.L_x_17:
[----:B------:R-:W-:Y:S02]  /*1660*/  IMAD.U32 R3, RZ, RZ, UR38 ;  /* 0x00000026ff037e24 */ /* 0x000fe4000f8e00ff */
[----:B-1----:R-:W-:-:S03]  /*1670*/  IMAD.U32 R0, RZ, RZ, UR39 ;  /* 0x00000027ff007e24 */ /* 0x002fc6000f8e00ff */
[----:B------:R-:W-:Y:S02]  /*1680*/  LEA R3, R3, UR41, 0x3 ;  /* 0x0000002903037c11 */ /* 0x000fe4000f8e18ff */
[----:B------:R-:W-:-:S04]  /*1690*/  SHF.L.U32 R0, R0, 0x1f, RZ ;  /* 0x0000001f00007819 */ /* 0x000fc800000006ff */
[----:B------:R1:W2:Y:S01]  /*16a0*/  SYNCS.PHASECHK.TRANS64.TRYWAIT P1, [R3+URZ], R0 ;  /* 0x00000000030075a7 */ /* 0x0002a2000802017f */
[----:B------:R-:W-:Y:S05]  /*16b0*/  @!P0 BRA `(.L_x_18) ;  /* 0x0000000000048947 */ /* 0x000fea0003800000 */
[----:B------:R-:W-:Y:S01]  /*16c0*/  BPT.TRAP 0x1 ;  /* 0x000000040000795c */ /* 0x000fe20000300000 */
.L_x_18:
[----:B--2---:R-:W-:Y:S05]  /*16d0*/  @P1 BRA `(.L_x_19) ;  /* 0x0000000000081947 */ /* 0x004fea0003800000 */
[----:B------:R-:W2:Y:S02]  /*16e0*/  SYNCS.PHASECHK.TRANS64.TRYWAIT P1, [R3+URZ], R0 ;  /* 0x00000000030075a7 */ /* 0x000ea4000802017f */
[----:B--2---:R-:W-:Y:S05]  /*16f0*/  @!P1 BRA `(.L_x_20) ;  /* 0x0000005c00e49947 */ /* 0x004fea0003800000 */
.L_x_19:
[----:B------:R-:W-:Y:S05]  /*1700*/  WARPSYNC.ALL ;  /* 0x0000000000007948 */ /* 0x000fea0003800000 */
[----:B------:R-:W-:Y:S01]  /*1710*/  ULEA UR4, UR38, UR44, 0x8 ;  /* 0x0000002c26047291 */ /* 0x000fe2000f8e403f */
[----:B------:R-:W-:Y:S01]  /*1720*/  WARPGROUP.ARRIVE ;  /* 0x00000000000079c5 */ /* 0x000fe20000000000 */
[----:B------:R-:W-:Y:S01]  /*1730*/  ULEA UR6, UR38, UR45, 0x9 ;  /* 0x0000002d26067291 */ /* 0x000fe2000f8e483f */
[----:B-12---:R-:W-:Y:S01]  /*1740*/  IMAD.U32 R0, RZ, RZ, UR43 ;  /* 0x0000002bff007e24 */ /* 0x006fe2000f8e00ff */
[----:B------:R-:W-:Y:S01]  /*1750*/  UMOV UR5, 0x80000020 ;  /* 0x8000002000057882 */ /* 0x000fe20000000000 */
[----:B------:R-:W-:-:S03]  /*1760*/  UMOV UR7, 0x80000020 ;  /* 0x8000002000077882 */ /* 0x000fc60000000000 */
[----:B------:R-:W-:-:S03]  /*1770*/  ISETP.GE.AND P1, PT, R0, 0x1, PT ;  /* 0x000000010000780c */ /* 0x000fc60003f26270 */
[----:B------:R-:W-:Y:S01]  /*1780*/  HGMMA.64x128x16.F32.BF16 R24, gdesc[UR4], RZ, !UPT, gsb0 ;  /* 0x01e00000041879f0 */ /* 0x000fe2000c0018ff */
[----:B------:R-:W-:Y:S02]  /*1790*/  UIADD3 UR4, UR4, 0x2, URZ ;  /* 0x0000000204047890 */ /* 0x000fe4000fffe03f */
[----:B------:R-:W-:Y:S01]  /*17a0*/  UIADD3 UR6, UR6, 0x2, URZ ;  /* 0x0000000206067890 */ /* 0x000fe2000fffe03f */
[----:B------:R-:W-:Y:S01]  /*17b0*/  UMOV UR5, 0x80000020 ;  /* 0x8000002000057882 */ /* 0x000fe20000000000 */
[----:B------:R-:W-:Y:S01]  /*17c0*/  UMOV UR7, 0x80000020 ;  /* 0x8000002000077882 */ /* 0x000fe20000000000 */
[----:B------:R-:W-:Y:S02]  /*17d0*/  WARPGROUP.DEPBAR.LE gsb0, 0x0 ;  /* 0x00008000000079c5 */ /* 0x000fe40000010000 */
[----:B------:R-:W-:-:S06]  /*17e0*/  WARPGROUP.ARRIVE ;  /* 0x00000000000079c5 */ /* 0x000fcc0000000000 */
[----:B------:R-:W-:Y:S03]  /*17f0*/  HGMMA.64x128x16.F32.BF16 R24, gdesc[UR4], R24, gsb0 ;  /* 0x01e00000041879f0 */ /* 0x000fe60008001818 */
[----:B------:R-:W-:Y:S02]  /*1800*/  WARPGROUP.DEPBAR.LE gsb0, 0x0 ;  /* 0x00008000000079c5 */ /* 0x000fe40000010000 */
[----:B------:R-:W-:Y:S05]  /*1810*/  @!P1 BRA `(.L_x_21) ;  /* 0x0000000000d09947 */ /* 0x000fea0003800000 */
[----:B------:R-:W-:Y:S01]  /*1820*/  UIADD3 UR4, UR38, 0x1, URZ ;  /* 0x0000000126047890 */ /* 0x000fe2000fffe03f */
[----:B------:R-:W-:Y:S01]  /*1830*/  IMAD.U32 R0, RZ, RZ, UR43 ;  /* 0x0000002bff007e24 */ /* 0x000fe2000f8e00ff */
[----:B------:R-:W-:Y:S02]  /*1840*/  UMOV UR9, UR38 ;  /* 0x0000002600097c82 */ /* 0x000fe40008000000 */
[----:B------:R-:W-:-:S04]  /*1850*/  UISETP.NE.AND UP0, UPT, UR4, 0x5, UPT ;  /* 0x000000050400788c */ /* 0x000fc8000bf05270 */
[----:B------:R-:W-:Y:S02]  /*1860*/  USEL UR5, URZ, 0x1, UP0 ;  /* 0x000000013f057887 */ /* 0x000fe40008000000 */
[----:B------:R-:W-:Y:S02]  /*1870*/  USEL UR8, UR4, URZ, UP0 ;  /* 0x0000003f04087287 */ /* 0x000fe40008000000 */
[----:B------:R-:W-:-:S06]  /*1880*/  ULOP3.LUT UR5, UR39, UR5, URZ, 0x3c, !UPT ;  /* 0x0000000527057292 */ /* 0x000fcc000f8e3c3f */
[----:B------:R-:W-:-:S07]  /*1890*/  IMAD.U32 R5, RZ, RZ, UR5 ;  /* 0x00000005ff057e24 */ /* 0x000fce000f8e00ff */
.L_x_28:
[----:B-12---:R-:W-:Y:S05]  /*18a0*/  @!P0 BRA `(.L_x_22) ;  /* 0x0000000000048947 */ /* 0x006fea0003800000 */
[----:B------:R-:W-:Y:S01]  /*18b0*/  BPT.TRAP 0x1 ;  /* 0x000000040000795c */ /* 0x000fe20000300000 */
.L_x_22:
[----:B------:R-:W-:Y:S01]  /*18c0*/  ULEA UR4, UR8, UR41, 0x3 ;  /* 0x0000002908047291 */ /* 0x000fe2000f8e183f */
[----:B------:R-:W-:-:S08]  /*18d0*/  SHF.L.U32 R3, R5, 0x1f, RZ ;  /* 0x0000001f05037819 */ /* 0x000fd000000006ff */
[----:B------:R1:W2:Y:S01]  /*18e0*/  SYNCS.PHASECHK.TRANS64.TRYWAIT P1, [UR4], R3 ;  /* 0x00000003ff0075a7 */ /* 0x0002a20008020144 */
[----:B------:R-:W-:Y:S05]  /*18f0*/  @!P0 BRA `(.L_x_23) ;  /* 0x0000000000048947 */ /* 0x000fea0003800000 */
[----:B------:R-:W-:Y:S01]  /*1900*/  BPT.TRAP 0x1 ;  /* 0x000000040000795c */ /* 0x000fe20000300000 */
.L_x_23:
[----:B--2---:R-:W-:Y:S05]  /*1910*/  @P1 BRA `(.L_x_24) ;  /* 0x0000000000081947 */ /* 0x004fea0003800000 */
[----:B------:R-:W2:Y:S02]  /*1920*/  SYNCS.PHASECHK.TRANS64.TRYWAIT P1, [UR4], R3 ;  /* 0x00000003ff0075a7 */ /* 0x000ea40008020144 */
[----:B--2---:R-:W-:Y:S05]  /*1930*/  @!P1 BRA `(.L_x_25) ;  /* 0x0000005c00689947 */ /* 0x004fea0003800000 */
.L_x_24:
[----:B------:R-:W-:Y:S01]  /*1940*/  ULEA UR4, UR8, UR44, 0x8 ;  /* 0x0000002c08047291 */ /* 0x000fe2000f8e403f */
[----:B------:R-:W-:Y:S01]  /*1950*/  WARPGROUP.ARRIVE ;  /* 0x00000000000079c5 */ /* 0x000fe20000000000 */
[----:B------:R-:W-:Y:S01]  /*1960*/  ULEA UR6, UR8, UR45, 0x9 ;  /* 0x0000002d08067291 */ /* 0x000fe2000f8e483f */
[----:B------:R-:W-:Y:S01]  /*1970*/  UMOV UR5, 0x80000020 ;  /* 0x8000002000057882 */ /* 0x000fe20000000000 */
[----:B------:R-:W-:-:S07]  /*1980*/  UMOV UR7, 0x80000020 ;  /* 0x8000002000077882 */ /* 0x000fce0000000000 */
[----:B------:R-:W-:Y:S01]  /*1990*/  HGMMA.64x128x16.F32.BF16 R24, gdesc[UR4], R24, gsb0 ;  /* 0x01e00000041879f0 */ /* 0x000fe20008001818 */
        /* <DEDUP_REMOVED lines=9> */
[----:B------:R-:W-:Y:S01]  /*1a30*/  BPT.TRAP 0x1 ;  /* 0x000000040000795c */ /* 0x000fe20000300000 */
.L_x_26:
[----:B------:R-:W-:Y:S01]  /*1a40*/  ULEA UR4, UR9, UR41, 0x3 ;  /* 0x0000002909047291 */ /* 0x000fe2000f8e183f */
[----:B------:R-:W-:-:S03]  /*1a50*/  ISETP.GT.U32.AND P1, PT, R16, 0x1, PT ;  /* 0x000000011000780c */ /* 0x000fc60003f24070 */
[----:B------:R-:W-:-:S04]  /*1a60*/  UIADD3 UR4, UR4, 0x28, URZ ;  /* 0x0000002804047890 */ /* 0x000fc8000fffe03f */
[----:B------:R-:W-:-:S09]  /*1a70*/  UPRMT UR4, URZ, 0x654, UR4 ;  /* 0x000006543f047896 */ /* 0x000fd20008000004 */
[----:B------:R-:W-:Y:S01]  /*1a80*/  SYNCS.ARRIVE.TRANS64.RED.A1T0 RZ, [UR4], RZ ;  /* 0x000000ffffff79a7 */ /* 0x000fe20008100404 */
[----:B------:R-:W-:Y:S05]  /*1a90*/  @P1 BRA `(.L_x_27) ;  /* 0x0000000000041947 */ /* 0x000fea0003800000 */
[----:B------:R-:W-:Y:S01]  /*1aa0*/  BPT.TRAP 0x1 ;  /* 0x000000040000795c */ /* 0x000fe20000300000 */
.L_x_27:
[----:B------:R-:W-:Y:S01]  /*1ab0*/  UIADD3 UR8, UR8, 0x1, URZ ;  /* 0x0000000108087890 */ /* 0x000fe2000fffe03f */
[C---:B------:R-:W-:Y:S01]  /*1ac0*/  ISETP.GT.AND P1, PT, R0.reuse, 0x1, PT ;  /* 0x000000010000780c */ /* 0x040fe20003f24270 */
[----:B------:R-:W-:Y:S01]  /*1ad0*/  UIADD3 UR9, UR9, 0x1, URZ ;  /* 0x0000000109097890 */ /* 0x000fe2000fffe03f */
[----:B------:R-:W-:Y:S01]  /*1ae0*/  VIADD R0, R0, 0xffffffff ;  /* 0xffffffff00007836 */ /* 0x000fe20000000000 */
[----:B------:R-:W-:Y:S02]  /*1af0*/  UISETP.NE.AND UP0, UPT, UR8, 0x5, UPT ;  /* 0x000000050800788c */ /* 0x000fe4000bf05270 */
[----:B------:R-:W-:Y:S02]  /*1b00*/  UISETP.NE.AND UP1, UPT, UR9, 0x5, UPT ;  /* 0x000000050900788c */ /* 0x000fe4000bf25270 */
[----:B------:R-:W-:Y:S02]  /*1b10*/  USEL UR4, URZ, 0x1, UP0 ;  /* 0x000000013f047887 */ /* 0x000fe40008000000 */
[----:B------:R-:W-:-:S02]  /*1b20*/  USEL UR8, UR8, URZ, UP0 ;  /* 0x0000003f08087287 */ /* 0x000fc40008000000 */
[----:B------:R-:W-:Y:S02]  /*1b30*/  USEL UR9, UR9, URZ, UP1 ;  /* 0x0000003f09097287 */ /* 0x000fe40008800000 */
[----:B------:R-:W-:Y:S01]  /*1b40*/  LOP3.LUT R5, R5, UR4, RZ, 0x3c, !PT ;  /* 0x0000000405057c12 */ /* 0x000fe2000f8e3cff */
[----:B------:R-:W-:Y:S09]  /*1b50*/  @P1 BRA `(.L_x_28) ;  /* 0xfffffffc00501947 */ /* 0x000ff2000383ffff */
.L_x_21:
[----:B------:R-:W3:Y:S01]  /*1b60*/  LDC R0, c[0x0][0x28c] ;  /* 0x0000a300ff007b82 */ /* 0x000ee20000000800 */
[----:B------:R4:W-:Y:S01]  /*1b70*/  SYNCS.ARRIVE.TRANS64.A1T0 RZ, [R94+UR47], RZ ;  /* 0x000000ff5eff79a7 */ /* 0x0009e2000810002f */
[----:B---3--:R-:W-:-:S13]  /*1b80*/  ISETP.GE.AND P1, PT, R0, 0x1, PT ;  /* 0x000000010000780c */ /* 0x008fda0003f26270 */
[----:B----4-:R-:W-:Y:S05]  /*1b90*/  @!P1 BRA `(.L_x_29) ;  /* 0x0000000000349947 */ /* 0x010fea0003800000 */
[----:B------:R-:W-:Y:S05]  /*1ba0*/  @!P0 BRA `(.L_x_30) ;  /* 0x0000000000048947 */ /* 0x000fea0003800000 */
[----:B------:R-:W-:Y:S01]  /*1bb0*/  BPT.TRAP 0x1 ;  /* 0x000000040000795c */ /* 0x000fe20000300000 */
.L_x_30:
[----:B------:R-:W-:Y:S01]  /*1bc0*/  UIADD3 UR6, UR43, UR38, URZ ;  /* 0x000000262b067290 */ /* 0x000fe2000fffe03f */
[----:B------:R-:W-:-:S03]  /*1bd0*/  ISETP.GT.U32.AND P0, PT, R16, 0x1, PT ;  /* 0x000000011000780c */ /* 0x000fc60003f04070 */
[----:B------:R-:W-:-:S04]  /*1be0*/  UIMAD.WIDE.U32 UR4, UR6, -0x33333333, URZ ;  /* 0xcccccccd060478a5 */ /* 0x000fc8000f8e003f */
[----:B------:R-:W-:-:S04]  /*1bf0*/  USHF.R.U32.HI UR4, URZ, 0x2, UR5 ;  /* 0x000000023f047899 */ /* 0x000fc80008011605 */
[----:B------:R-:W-:-:S04]  /*1c00*/  UIMAD UR6, UR4, -0x5, UR6 ;  /* 0xfffffffb040678a4 */ /* 0x000fc8000f8e0206 */
[----:B------:R-:W-:-:S04]  /*1c10*/  ULEA UR6, UR6, UR41, 0x3 ;  /* 0x0000002906067291 */ /* 0x000fc8000f8e183f */
[----:B------:R-:W-:-:S04]  /*1c20*/  UIADD3 UR6, UR6, 0x28, URZ ;  /* 0x0000002806067890 */ /* 0x000fc8000fffe03f */
[----:B------:R-:W-:-:S09]  /*1c30*/  UPRMT UR6, URZ, 0x654, UR6 ;  /* 0x000006543f067896 */ /* 0x000fd20008000006 */
[----:B------:R-:W-:Y:S01]  /*1c40*/  SYNCS.ARRIVE.TRANS64.RED.A1T0 RZ, [UR6], RZ ;  /* 0x000000ffffff79a7 */ /* 0x000fe20008100406 */
[----:B------:R-:W-:Y:S05]  /*1c50*/  @P0 BRA `(.L_x_29) ;  /* 0x0000000000040947 */ /* 0x000fea0003800000 */
[----:B------:R-:W-:Y:S01]  /*1c60*/  BPT.TRAP 0x1 ;  /* 0x000000040000795c */ /* 0x000fe20000300000 */
.L_x_29:
[----:B------:R-:W-:Y:S01]  /*1c70*/  SHF.L.U32 R0, R101, 0x1f, RZ ;  /* 0x0000001f65007819 */ /* 0x000fe200000006ff */
[----:B------:R-:W-:Y:S01]  /*1c80*/  UIADD3 UR38, UR46, UR38, URZ ;  /* 0x000000262e267290 */ /* 0x000fe2000fffe03f */
[----:B------:R-:W3:Y:S01]  /*1c90*/  LDC R9, c[0x0][0x288] ;  /* 0x0000a200ff097b82 */ /* 0x000ee20000000800 */
[----:B------:R-:W-:Y:S01]  /*1ca0*/  UISETP.GE.U32.AND UP1, UPT, UR46, 0x5, UPT ;  /* 0x000000052e00788c */ /* 0x000fe2000bf26070 */
[----:B------:R-:W-:Y:S01]  /*1cb0*/  IMAD.SHL.U32 R10, R92, 0x2, RZ ;  /* 0x000000025c0a7824 */ /* 0x000fe200078e00ff */
[----:B------:R-:W-:Y:S02]  /*1cc0*/  UISETP.GT.U32.AND UP0, UPT, UR38, 0x4, UPT ;  /* 0x000000042600788c */ /* 0x000fe4000bf04070 */
[----:B------:R-:W-:Y:S02]  /*1cd0*/  UIMAD.WIDE.U32 UR4, UR38, -0x33333333, URZ ;  /* 0xcccccccd260478a5 */ /* 0x000fe4000f8e003f */
[----:B------:R-:W-:Y:S01]  /*1ce0*/  UISETP.LT.U32.AND UP0, UPT, UR46, 0x5, UP0 ;  /* 0x000000052e00788c */ /* 0x000fe20008701070 */
[----:B------:R-:W4:Y:S01]  /*1cf0*/  SYNCS.PHASECHK.TRANS64.TRYWAIT P0, [R93+UR42+0x10], R0 ;  /* 0x000010005d0075a7 */ /* 0x000f22000800016a */
[----:B------:R-:W-:Y:S01]  /*1d00*/  USHF.R.U32.HI UR4, URZ, 0x2, UR5 ;  /* 0x000000023f047899 */ /* 0x000fe20008011605 */
[----:B------:R-:W-:Y:S01]  /*1d10*/  SHF.R.S32.HI R11, RZ, 0x1f, R10 ;  /* 0x0000001fff0b7819 */ /* 0x000fe2000001140a */
[----:B------:R-:W-:-:S02]  /*1d20*/  USEL UR6, URZ, 0x1, !UP0 ;  /* 0x000000013f067887 */ /* 0x000fc4000c000000 */
[----:B------:R-:W-:Y:S02]  /*1d30*/  UIMAD UR38, UR4, -0x5, UR38 ;  /* 0xfffffffb042678a4 */ /* 0x000fe4000f8e0226 */
[----:B------:R-:W-:-:S04]  /*1d40*/  ULOP3.LUT UR39, UR39, UR6, URZ, 0x3c, !UPT ;  /* 0x0000000627277292 */ /* 0x000fc8000f8e3c3f */
[----:B------:R-:W-:Y:S01]  /*1d50*/  @UP1 ULOP3.LUT UR39, UR39, 0x1, UR4, 0x78, !UPT ;  /* 0x0000000127271892 */ /* 0x000fe2000f8e7804 */
[----:B---34-:R-:W-:Y:S11]  /*1d60*/  @!P0 BRA `(.L_x_31) ;  /* 0x0000005800748947 */ /* 0x018ff60003800000 */
.L_x_186:
[----:B---3--:R-:W-:Y:S01]  /*1d70*/  IMAD.SHL.U32 R0, R19, 0x40, RZ ;  /* 0x0000004013007824 */ /* 0x008fe200078e00ff */
[----:B------:R-:W-:Y:S01]  /*1d80*/  ULDC UR6, c[0x0][0x284] ;  /* 0x0000a10000067ab9 */ /* 0x000fe20000000800 */
[----:B------:R-:W-:Y:S01]  /*1d90*/  IMAD.SHL.U32 R20, R22, 0x80, RZ ;  /* 0x0000008016147824 */ /* 0x000fe200078e00ff */
[----:B0-----:R-:W-:Y:S01]  /*1da0*/  SHF.R.S32.HI R13, RZ, 0x1f, R2 ;  /* 0x0000001fff0d7819 */ /* 0x001fe20000011402 */
[----:B------:R-:W-:Y:S01]  /*1db0*/  ULDC.64 UR4, c[0x0][0x5d0] ;  /* 0x0001740000047ab9 */ /* 0x000fe20000000a00 */
[----:B------:R-:W-:Y:S01]  /*1dc0*/  ISETP.GE.AND P0, PT, R0, UR6, PT ;  /* 0x0000000600007c0c */ /* 0x000fe2000bf06270 */
[----:B--2---:R-:W-:Y:S01]  /*1dd0*/  IMAD.WIDE.U32 R4, R2, UR4, R10 ;  /* 0x0000000402047c25 */ /* 0x004fe2000f8e000a */
[----:B------:R-:W-:Y:S02]  /*1de0*/  SHF.R.S32.HI R21, RZ, 0x1f, R20 ;  /* 0x0000001fff157819 */ /* 0x000fe40000011414 */
[C---:B------:R-:W-:Y:S01]  /*1df0*/  ISETP.GE.OR P0, PT, R20.reuse, R9, P0 ;  /* 0x000000091400720c */ /* 0x040fe20000706670 */
[----:B-1----:R-:W-:Y:S01]  /*1e00*/  IMAD R3, R13, UR4, RZ ;  /* 0x000000040d037c24 */ /* 0x002fe2000f8e02ff */
[----:B------:R-:W-:-:S03]  /*1e10*/  IADD3 R4, P1, R20, R4, RZ ;  /* 0x0000000414047210 */ /* 0x000fc60007f3e0ff */
[----:B------:R-:W-:-:S05]  /*1e20*/  IMAD R3, R2, UR5, R3 ;  /* 0x0000000502037c24 */ /* 0x000fca000f8e0203 */
[----:B------:R-:W-:-:S03]  /*1e30*/  IADD3.X R5, R21, R5, R3, P1, !PT ;  /* 0x0000000515057210 */ /* 0x000fc60000ffe403 */
[----:B------:R-:W-:Y:S05]  /*1e40*/  @P0 BRA `(.L_x_32) ;  /* 0x0000004000300947 */ /* 0x000fea0003800000 */
[----:B------:R-:W0:Y:S01]  /*1e50*/  LDC.64 R6, c[0x0][0x5c8] ;  /* 0x00017200ff067b82 */ /* 0x000e220000000a00 */
[----:B-----5:R-:W-:Y:S01]  /*1e60*/  FSETP.NEU.AND P0, PT, R89, RZ, PT ;  /* 0x000000ff5900720b */ /* 0x020fe20003f0d000 */
[----:B------:R-:W-:Y:S01]  /*1e70*/  IMAD R3, R92, -0x2, R9 ;  /* 0xfffffffe5c037824 */ /* 0x000fe200078e0209 */
[----:B------:R-:W-:Y:S01]  /*1e80*/  BSSY B0, `(.L_x_32) ;  /* 0x0000408000007945 */ /* 0x000fe20003800000 */
[----:B------:R-:W-:-:S04]  /*1e90*/  IMAD.WIDE R102, R19, 0x40, R90 ;  /* 0x0000004013667825 */ /* 0x000fc800078e025a */
[----:B------:R-:W-:Y:S02]  /*1ea0*/  IMAD.IADD R3, R3, 0x1, -R20 ;  /* 0x0000000103037824 */ /* 0x000fe400078e0a14 */
[----:B------:R-:W-:-:S03]  /*1eb0*/  IMAD.IADD R0, R97, 0x1, -R0 ;  /* 0x0000000161007824 */ /* 0x000fc600078e0a00 */
[----:B------:R-:W-:-:S04]  /*1ec0*/  ISETP.GT.AND P2, PT, R3, RZ, PT ;  /* 0x000000ff0300720c */ /* 0x000fc80003f44270 */
[----:B------:R-:W-:Y:S01]  /*1ed0*/  ISETP.GT.AND P1, PT, R0, RZ, P2 ;  /* 0x000000ff0000720c */ /* 0x000fe20001724270 */
[-C--:B0-----:R-:W-:Y:S02]  /*1ee0*/  IMAD R8, R103, R6.reuse, RZ ;  /* 0x0000000667087224 */ /* 0x081fe400078e02ff */
[----:B------:R-:W-:-:S04]  /*1ef0*/  IMAD.WIDE.U32 R104, R102, R6, R4 ;  /* 0x0000000666687225 */ /* 0x000fc800078e0004 */
[----:B------:R-:W-:-:S04]  /*1f00*/  IMAD R5, R102, R7, R8 ;  /* 0x0000000766057224 */ /* 0x000fc800078e0208 */
[----:B------:R-:W-:Y:S01]  /*1f10*/  IMAD.IADD R9, R105, 0x1, R5 ;  /* 0x0000000169097824 */ /* 0x000fe200078e0205 */
[----:B------:R-:W-:Y:S06]  /*1f20*/  @!P0 BRA `(.L_x_33) ;  /* 0x0000002c00248947 */ /* 0x000fec0003800000 */
[----:B------:R-:W0:Y:S01]  /*1f30*/  LDC.64 R106, c[0x0][0x5b8] ;  /* 0x00016e00ff6a7b82 */ /* 0x000e220000000a00 */
[----:B------:R-:W-:-:S07]  /*1f40*/  ULDC.64 UR4, c[0x0][0x5c0] ;  /* 0x0001700000047ab9 */ /* 0x000fce0000000a00 */
[----:B------:R-:W1:Y:S08]  /*1f50*/  LDC.64 R108, c[0x0][0x5b0] ;  /* 0x00016c00ff6c7b82 */ /* 0x000e700000000a00 */
[----:B------:R-:W2:Y:S01]  /*1f60*/  LDC.64 R110, c[0x0][0x5a8] ;  /* 0x00016a00ff6e7b82 */ /* 0x000ea20000000a00 */
[-C--:B0-----:R-:W-:Y:S02]  /*1f70*/  IMAD R8, R13, R106.reuse, RZ ;  /* 0x0000006a0d087224 */ /* 0x081fe400078e02ff */
[----:B------:R-:W-:-:S04]  /*1f80*/  IMAD.WIDE.U32 R4, R2, R106, R10 ;  /* 0x0000006a02047225 */ /* 0x000fc800078e000a */
[----:B------:R-:W-:Y:S01]  /*1f90*/  IMAD R105, R2, R107, R8 ;  /* 0x0000006b02697224 */ /* 0x000fe200078e0208 */
[----:B------:R-:W-:Y:S01]  /*1fa0*/  IADD3 R12, P0, R20, R4, RZ ;  /* 0x00000004140c7210 */ /* 0x000fe20007f1e0ff */
[----:B-1----:R-:W-:-:S03]  /*1fb0*/  IMAD R4, R103, R108, RZ ;  /* 0x0000006c67047224 */ /* 0x002fc600078e02ff */
[----:B------:R-:W-:Y:S01]  /*1fc0*/  IADD3.X R13, R21, R5, R105, P0, !PT ;  /* 0x00000005150d7210 */ /* 0x000fe200007fe469 */
[C---:B------:R-:W-:Y:S02]  /*1fd0*/  IMAD R107, R102.reuse, R109, R4 ;  /* 0x0000006d666b7224 */ /* 0x040fe400078e0204 */
[----:B------:R-:W-:-:S04]  /*1fe0*/  IMAD.WIDE.U32 R4, R102, R108, R12 ;  /* 0x0000006c66047225 */ /* 0x000fc800078e000c */
[----:B------:R-:W-:Y:S01]  /*1ff0*/  IMAD.IADD R5, R5, 0x1, R107 ;  /* 0x0000000105057824 */ /* 0x000fe200078e026b */
[----:B--2---:R-:W-:-:S04]  /*2000*/  LEA R14, P0, R4, R110, 0x1 ;  /* 0x0000006e040e7211 */ /* 0x004fc800078008ff */
[----:B------:R-:W-:-:S05]  /*2010*/  LEA.HI.X R15, R4, R111, R5, 0x1, P0 ;  /* 0x0000006f040f7211 */ /* 0x000fca00000f0c05 */
[----:B------:R-:W2:Y:S01]  /*2020*/  @P1 LDG.E.LTC128B.U16 R19, desc[UR36][R14.64] ;  /* 0x000000240e131981 */ /* 0x000ea2000c1e1520 */
[----:B------:R-:W-:Y:S01]  /*2030*/  IMAD.WIDE.U32 R4, R102, R108, R20 ;  /* 0x0000006c66047225 */ /* 0x000fe200078e0014 */
[----:B------:R-:W-:Y:S02]  /*2040*/  BSSY B1, `(.L_x_34) ;  /* 0x0000015000017945 */ /* 0x000fe40003800000 */
[----:B------:R-:W-:-:S04]  /*2050*/  IADD3 R98, P0, R10, R4, RZ ;  /* 0x000000040a627210 */ /* 0x000fc80007f1e0ff */
[----:B------:R-:W-:Y:S02]  /*2060*/  IADD3.X R99, R11, R107, R5, P0, !PT ;  /* 0x0000006b0b637210 */ /* 0x000fe400007fe405 */
[----:B------:R-:W-:Y:S01]  /*2070*/  LEA R8, P0, R104, UR4, 0x1 ;  /* 0x0000000468087c11 */ /* 0x000fe2000f8008ff */
[----:B------:R-:W-:-:S03]  /*2080*/  IMAD.WIDE.U32 R98, R2, R106, R98 ;  /* 0x0000006a02627225 */ /* 0x000fc600078e0062 */
[----:B------:R-:W-:Y:S02]  /*2090*/  LEA.HI.X R9, R104, UR5, R9, 0x1, P0 ;  /* 0x0000000568097c11 */ /* 0x000fe400080f0c09 */
[----:B------:R-:W-:-:S04]  /*20a0*/  ISETP.GT.AND P0, PT, R3, 0x1, PT ;  /* 0x000000010300780c */ /* 0x000fc80003f04270 */
[----:B------:R-:W-:Y:S01]  /*20b0*/  ISETP.GT.AND P3, PT, R0, RZ, P0 ;  /* 0x000000ff0000720c */ /* 0x000fe20000764270 */
[----:B--2---:R-:W-:-:S04]  /*20c0*/  IMAD.U32 R4, R19, 0x10000, RZ ;  /* 0x0001000013047824 */ /* 0x004fc800078e00ff */
[----:B------:R-:W-:Y:S01]  /*20d0*/  FMUL R5, R4, R89 ;  /* 0x0000005904057220 */ /* 0x000fe20000400000 */
[----:B------:R-:W-:-:S03]  /*20e0*/  LEA R4, P4, R98, R110, 0x1 ;  /* 0x0000006e62047211 */ /* 0x000fc600078808ff */
[----:B------:R-:W-:-:S05]  /*20f0*/  FFMA R5, R24, R88, R5 ;  /* 0x0000005818057223 */ /* 0x000fca0000000005 */
[----:B------:R-:W-:Y:S01]  /*2100*/  F2FP.BF16.F32.PACK_AB R14, RZ, R5 ;  /* 0x00000005ff0e723e */ /* 0x000fe200000010ff */
[----:B------:R-:W-:-:S03]  /*2110*/  IMAD.IADD R5, R105, 0x1, R99 ;  /* 0x0000000169057824 */ /* 0x000fc600078e0263 */
[----:B------:R-:W-:Y:S01]  /*2120*/  PRMT R15, R14, 0x7610, R15 ;  /* 0x000076100e0f7816 */ /* 0x000fe2000000000f */
[----:B------:R-:W-:Y:S01]  /*2130*/  IMAD.SHL.U32 R14, R108, 0x8, RZ ;  /* 0x000000086c0e7824 */ /* 0x000fe200078e00ff */
[----:B------:R-:W-:-:S03]  /*2140*/  LEA.HI.X R5, R98, R111, R5, 0x1, P4 ;  /* 0x0000006f62057211 */ /* 0x000fc600020f0c05 */
[----:B------:R0:W-:Y:S02]  /*2150*/  @P1 STG.E.U16 desc[UR36][R8.64], R15 ;  /* 0x0000000f08001986 */ /* 0x0001e4000c101524 */
[----:B0-----:R-:W-:Y:S01]  /*2160*/  SHF.L.U64.HI R15, R108, 0x3, R109 ;  /* 0x000000036c0f7819 */ /* 0x001fe2000001026d */
[----:B------:R-:W-:Y:S06]  /*2170*/  @!P3 BRA `(.L_x_35) ;  /* 0x000000000004b947 */ /* 0x000fec0003800000 */
[----:B------:R0:W5:Y:S02]  /*2180*/  LDG.E.LTC128B.U16 R19, desc[UR36][R4.64+0x2] ;  /* 0x0000022404137981 */ /* 0x000164000c1e1520 */
.L_x_35:
[----:B------:R-:W-:Y:S05]  /*2190*/  BSYNC B1 ;  /* 0x0000000000017941 */ /* 0x000fea0003800000 */
.L_x_34:
[----:B------:R-:W-:Y:S01]  /*21a0*/  IMAD.WIDE.U32 R14, R102, R108, R14 ;  /* 0x0000006c660e7225 */ /* 0x000fe200078e000e */
[----:B------:R-:W-:-:S03]  /*21b0*/  ISETP.GT.AND P2, PT, R0, 0x8, P2 ;  /* 0x000000080000780c */ /* 0x000fc60001744270 */
[----:B-----5:R-:W-:Y:S02]  /*21c0*/  IMAD.U32 R22, R19, 0x10000, RZ ;  /* 0x0001000013167824 */ /* 0x020fe400078e00ff */
[----:B------:R-:W-:Y:S01]  /*21d0*/  IMAD.IADD R107, R107, 0x1, R15 ;  /* 0x000000016b6b7824 */ /* 0x000fe200078e020f */
[----:B------:R-:W-:Y:S01]  /*21e0*/  IADD3 R15, P1, R12, R14, RZ ;  /* 0x0000000e0c0f7210 */ /* 0x000fe20007f3e0ff */
[----:B------:R-:W-:-:S04]  /*21f0*/  FMUL R22, R22, R89 ;  /* 0x0000005916167220 */ /* 0x000fc80000400000 */
[----:B------:R-:W-:Y:S01]  /*2200*/  FFMA R22, R25, R88, R22 ;  /* 0x0000005819167223 */ /* 0x000fe20000000016 */
[----:B------:R-:W-:Y:S01]  /*2210*/  IMAD.X R24, R107, 0x1, R13, P1 ;  /* 0x000000016b187824 */ /* 0x000fe200008e060d */
[----:B------:R-:W-:-:S03]  /*2220*/  LEA R12, P1, R15, R110, 0x1 ;  /* 0x0000006e0f0c7211 */ /* 0x000fc600078208ff */
[----:B------:R-:W-:Y:S02]  /*2230*/  F2FP.BF16.F32.PACK_AB R22, RZ, R22 ;  /* 0x00000016ff16723e */ /* 0x000fe400000010ff */
[----:B------:R-:W-:-:S03]  /*2240*/  LEA.HI.X R13, R15, R111, R24, 0x1, P1 ;  /* 0x0000006f0f0d7211 */ /* 0x000fc600008f0c18 */
[----:B------:R1:W-:Y:S04]  /*2250*/  @P3 STG.E.U16 desc[UR36][R8.64+0x2], R22 ;  /* 0x0000021608003986 */ /* 0x0003e8000c101524 */
[----:B------:R-:W2:Y:S01]  /*2260*/  @P2 LDG.E.LTC128B.U16 R19, desc[UR36][R12.64] ;  /* 0x000000240c132981 */ /* 0x000ea2000c1e1520 */
[----:B------:R-:W-:Y:S01]  /*2270*/  IADD3 R14, P1, P3, R10, R14, R20 ;  /* 0x0000000e0a0e7210 */ /* 0x000fe20007b3e014 */
[----:B------:R-:W-:Y:S01]  /*2280*/  BSSY B1, `(.L_x_36) ;  /* 0x0000011000017945 */ /* 0x000fe20003800000 */
[----:B------:R-:W-:Y:S02]  /*2290*/  SHF.L.U64.HI R7, R6, 0x4, R7 ;  /* 0x0000000406077819 */ /* 0x000fe40000010207 */
[----:B------:R-:W-:Y:S02]  /*22a0*/  IADD3.X R15, R11, R107, R21, P1, P3 ;  /* 0x0000006b0b0f7210 */ /* 0x000fe40000fe6415 */
[----:B------:R-:W-:Y:S01]  /*22b0*/  ISETP.GT.AND P0, PT, R0, 0x8, P0 ;  /* 0x000000080000780c */ /* 0x000fe20000704270 */
[----:B------:R-:W-:-:S04]  /*22c0*/  IMAD.WIDE.U32 R14, R2, R106, R14 ;  /* 0x0000006a020e7225 */ /* 0x000fc800078e000e */
[----:B------:R-:W-:Y:S02]  /*22d0*/  IMAD.IADD R2, R105, 0x1, R15 ;  /* 0x0000000169027824 */ /* 0x000fe400078e020f */
[----:B--2---:R-:W-:-:S04]  /*22e0*/  IMAD.U32 R10, R19, 0x10000, RZ ;  /* 0x00010000130a7824 */ /* 0x004fc800078e00ff */
[----:B------:R-:W-:Y:S01]  /*22f0*/  FMUL R11, R10, R89 ;  /* 0x000000590a0b7220 */ /* 0x000fe20000400000 */
[----:B------:R-:W-:Y:S02]  /*2300*/  LEA R10, P1, R6, R8, 0x4 ;  /* 0x00000008060a7211 */ /* 0x000fe400078220ff */
[----:B------:R-:W-:Y:S01]  /*2310*/  LEA R6, P3, R14, R110, 0x1 ;  /* 0x0000006e0e067211 */ /* 0x000fe200078608ff */
[----:B------:R-:W-:-:S05]  /*2320*/  FFMA R11, R26, R88, R11 ;  /* 0x000000581a0b7223 */ /* 0x000fca000000000b */
[----:B------:R-:W-:Y:S01]  /*2330*/  F2FP.BF16.F32.PACK_AB R12, RZ, R11 ;  /* 0x0000000bff0c723e */ /* 0x000fe200000010ff */
[----:B------:R-:W-:Y:S01]  /*2340*/  IMAD.X R11, R7, 0x1, R9, P1 ;  /* 0x00000001070b7824 */ /* 0x000fe200008e0609 */
[----:B------:R-:W-:-:S04]  /*2350*/  LEA.HI.X R7, R14, R111, R2, 0x1, P3 ;  /* 0x0000006f0e077211 */ /* 0x000fc800018f0c02 */
[----:B------:R1:W-:Y:S01]  /*2360*/  @P2 STG.E.U16 desc[UR36][R10.64], R12 ;  /* 0x0000000c0a002986 */ /* 0x0003e2000c101524 */
[----:B------:R-:W-:Y:S05]  /*2370*/  @!P0 BRA `(.L_x_37) ;  /* 0x0000000000048947 */ /* 0x000fea0003800000 */
[----:B------:R2:W5:Y:S02]  /*2380*/  LDG.E.LTC128B.U16 R19, desc[UR36][R6.64+0x2] ;  /* 0x0000022406137981 */ /* 0x000564000c1e1520 */
.L_x_37:
[----:B------:R-:W-:Y:S05]  /*2390*/  BSYNC B1 ;  /* 0x0000000000017941 */ /* 0x000fea0003800000 */
.L_x_36:
[----:B-----5:R-:W-:Y:S01]  /*23a0*/  IMAD.U32 R2, R19, 0x10000, RZ ;  /* 0x0001000013027824 */ /* 0x020fe200078e00ff */
[----:B------:R-:W-:Y:S01]  /*23b0*/  ISETP.GT.AND P1, PT, R3, 0x8, PT ;  /* 0x000000080300780c */ /* 0x000fe20003f24270 */
[----:B------:R-:W-:Y:S02]  /*23c0*/  BSSY B1, `(.L_x_38) ;  /* 0x0000008000017945 */ /* 0x000fe40003800000 */
[----:B------:R-:W-:Y:S01]  /*23d0*/  FMUL R2, R2, R89 ;  /* 0x0000005902027220 */ /* 0x000fe20000400000 */
[----:B------:R-:W-:-:S03]  /*23e0*/  ISETP.GT.AND P2, PT, R0, RZ, P1 ;  /* 0x000000ff0000720c */ /* 0x000fc60000f44270 */
[----:B------:R-:W-:-:S05]  /*23f0*/  FFMA R2, R27, R88, R2 ;  /* 0x000000581b027223 */ /* 0x000fca0000000002 */
[----:B------:R-:W-:-:S05]  /*2400*/  F2FP.BF16.F32.PACK_AB R2, RZ, R2 ;  /* 0x00000002ff02723e */ /* 0x000fca00000010ff */
[----:B------:R3:W-:Y:S01]  /*2410*/  @P0 STG.E.U16 desc[UR36][R10.64+0x2], R2 ;  /* 0x000002020a000986 */ /* 0x0007e2000c101524 */
[----:B------:R-:W-:Y:S05]  /*2420*/  @!P2 BRA `(.L_x_39) ;  /* 0x000000000004a947 */ /* 0x000fea0003800000 */
[----:B------:R4:W5:Y:S02]  /*2430*/  LDG.E.LTC128B.U16 R19, desc[UR36][R4.64+0x10] ;  /* 0x0000102404137981 */ /* 0x000964000c1e1520 */
.L_x_39:
[----:B------:R-:W-:Y:S05]  /*2440*/  BSYNC B1 ;  /* 0x0000000000017941 */ /* 0x000fea0003800000 */
.L_x_38:
[----:B---3-5:R-:W-:Y:S01]  /*2450*/  IMAD.U32 R2, R19, 0x10000, RZ ;  /* 0x0001000013027824 */ /* 0x028fe200078e00ff */
        /* <DEDUP_REMOVED lines=9> */
.L_x_41:
[----:B------:R-:W-:Y:S05]  /*24f0*/  BSYNC B1 ;  /* 0x0000000000017941 */ /* 0x000fea0003800000 */
.L_x_40:
[----:B-----5:R-:W-:Y:S01]  /*2500*/  IMAD.U32 R2, R19, 0x10000, RZ ;  /* 0x0001000013027824 */ /* 0x020fe200078e00ff */
[----:B------:R-:W-:Y:S01]  /*2510*/  ISETP.GT.AND P1, PT, R0, 0x8, P1 ;  /* 0x000000080000780c */ /* 0x000fe20000f24270 */
[----:B------:R-:W-:Y:S02]  /*2520*/  BSSY B1, `(.L_x_42) ;  /* 0x0000007000017945 */ /* 0x000fe40003800000 */
[----:B------:R-:W-:-:S04]  /*2530*/  FMUL R2, R2, R89 ;  /* 0x0000005902027220 */ /* 0x000fc80000400000 */
[----:B------:R-:W-:-:S05]  /*2540*/  FFMA R2, R29, R88, R2 ;  /* 0x000000581d027223 */ /* 0x000fca0000000002 */
[----:B------:R-:W-:-:S05]  /*2550*/  F2FP.BF16.F32.PACK_AB R2, RZ, R2 ;  /* 0x00000002ff02723e */ /* 0x000fca00000010ff */
[----:B------:R0:W-:Y:S01]  /*2560*/  @P3 STG.E.U16 desc[UR36][R8.64+0x12], R2 ;  /* 0x0000120208003986 */ /* 0x0001e2000c101524 */
[----:B------:R-:W-:Y:S05]  /*2570*/  @!P1 BRA `(.L_x_43) ;  /* 0x0000000000049947 */ /* 0x000fea0003800000 */
[----:B------:R0:W5:Y:S02]  /*2580*/  LDG.E.LTC128B.U16 R19, desc[UR36][R6.64+0x10] ;  /* 0x0000102406137981 */ /* 0x000164000c1e1520 */
.L_x_43:
[----:B------:R-:W-:Y:S05]  /*2590*/  BSYNC B1 ;  /* 0x0000000000017941 */ /* 0x000fea0003800000 */
.L_x_42:
[----:B0----5:R-:W-:Y:S01]  /*25a0*/  IMAD.U32 R2, R19, 0x10000, RZ ;  /* 0x0001000013027824 */ /* 0x021fe200078e00ff */
[----:B------:R-:W-:Y:S01]  /*25b0*/  ISETP.GT.AND P0, PT, R0, 0x8, P0 ;  /* 0x000000080000780c */ /* 0x000fe20000704270 */
[----:B------:R-:W-:Y:S02]  /*25c0*/  BSSY B1, `(.L_x_44) ;  /* 0x0000007000017945 */ /* 0x000fe40003800000 */
[----:B---3--:R-:W-:-:S04]  /*25d0*/  FMUL R13, R2, R89 ;  /* 0x00000059020d7220 */ /* 0x008fc80000400000 */
[----:B------:R-:W-:-:S05]  /*25e0*/  FFMA R13, R30, R88, R13 ;  /* 0x000000581e0d7223 */ /* 0x000fca000000000d */
[----:B------:R-:W-:-:S05]  /*25f0*/  F2FP.BF16.F32.PACK_AB R13, RZ, R13 ;  /* 0x0000000dff0d723e */ /* 0x000fca00000010ff */
[----:B------:R0:W-:Y:S01]  /*2600*/  @P1 STG.E.U16 desc[UR36][R10.64+0x10], R13 ;  /* 0x0000100d0a001986 */ /* 0x0001e2000c101524 */
[----:B------:R-:W-:Y:S05]  /*2610*/  @!P0 BRA `(.L_x_45) ;  /* 0x0000000000048947 */ /* 0x000fea0003800000 */
[----:B------:R3:W5:Y:S02]  /*2620*/  LDG.E.LTC128B.U16 R19, desc[UR36][R6.64+0x12] ;  /* 0x0000122406137981 */ /* 0x000764000c1e1520 */
.L_x_45:
[----:B------:R-:W-:Y:S05]  /*2630*/  BSYNC B1 ;  /* 0x0000000000017941 */ /* 0x000fea0003800000 */
.L_x_44:
        /* <DEDUP_REMOVED lines=10> */
.L_x_47:
[----:B------:R-:W-:Y:S05]  /*26e0*/  BSYNC B1 ;  /* 0x0000000000017941 */ /* 0x000fea0003800000 */
.L_x_46:
[----:B0----5:R-:W-:Y:S01]  /*26f0*/  IMAD.U32 R2, R19, 0x10000, RZ ;  /* 0x0001000013027824 */ /* 0x021fe200078e00ff */
        /* <DEDUP_REMOVED lines=9> */
.L_x_49:
[----:B------:R-:W-:Y:S05]  /*2790*/  BSYNC B1 ;  /* 0x0000000000017941 */ /* 0x000fea0003800000 */
.L_x_48:
        /* <DEDUP_REMOVED lines=9> */
.L_x_51:
[----:B------:R-:W-:Y:S05]  /*2830*/  BSYNC B1 ;  /* 0x0000000000017941 */ /* 0x000fea0003800000 */
.L_x_50:
[----:B0----5:R-:W-:Y:S01]  /*2840*/  IMAD.U32 R2, R19, 0x10000, RZ ;  /* 0x0001000013027824 */ /* 0x021fe200078e00ff */
        /* <DEDUP_REMOVED lines=8> */
.L_x_53:
[----:B------:R-:W-:Y:S05]  /*28d0*/  BSYNC B1 ;  /* 0x0000000000017941 */ /* 0x000fea0003800000 */
.L_x_52:
        /* <DEDUP_REMOVED lines=10> */
.L_x_55:
[----:B------:R-:W-:Y:S05]  /*2980*/  BSYNC B1 ;  /* 0x0000000000017941 */ /* 0x000fea0003800000 */
.L_x_54:
        /* <DEDUP_REMOVED lines=10> */
.L_x_57:
[----:B------:R-:W-:Y:S05]  /*2a30*/  BSYNC B1 ;  /* 0x0000000000017941 */ /* 0x000fea0003800000 */
.L_x_56:
        /* <DEDUP_REMOVED lines=9> */
.L_x_59:
[----:B------:R-:W-:Y:S05]  /*2ad0*/  BSYNC B1 ;  /* 0x0000000000017941 */ /* 0x000fea0003800000 */
.L_x_58:
        /* <DEDUP_REMOVED lines=9> */
.L_x_61:
[----:B------:R-:W-:Y:S05]  /*2b70*/  BSYNC B1 ;  /* 0x0000000000017941 */ /* 0x000fea0003800000 */
.L_x_60:
        /* <DEDUP_REMOVED lines=10> */
.L_x_63:
[----:B------:R-:W-:Y:S05]  /*2c20*/  BSYNC B1 ;  /* 0x0000000000017941 */ /* 0x000fea0003800000 */
.L_x_62:
        /* <DEDUP_REMOVED lines=10> */
.L_x_65:
[----:B------:R-:W-:Y:S05]  /*2cd0*/  BSYNC B1 ;  /* 0x0000000000017941 */ /* 0x000fea0003800000 */
.L_x_64:
        /* <DEDUP_REMOVED lines=9> */
.L_x_67:
[----:B------:R-:W-:Y:S05]  /*2d70*/  BSYNC B1 ;  /* 0x0000000000017941 */ /* 0x000fea0003800000 */
.L_x_66:
        /* <DEDUP_REMOVED lines=9> */
.L_x_69:
[----:B------:R-:W-:Y:S05]  /*2e10*/  BSYNC B1 ;  /* 0x0000000000017941 */ /* 0x000fea0003800000 */
.L_x_68:
        /* <DEDUP_REMOVED lines=10> */
.L_x_71:
[----:B------:R-:W-:Y:S05]  /*2ec0*/  BSYNC B1 ;  /* 0x0000000000017941 */ /* 0x000fea0003800000 */
.L_x_70:
        /* <DEDUP_REMOVED lines=10> */
.L_x_73:
[----:B------:R-:W-:Y:S05]  /*2f70*/  BSYNC B1 ;  /* 0x0000000000017941 */ /* 0x000fea0003800000 */
.L_x_72:
        /* <DEDUP_REMOVED lines=9> */
.L_x_75:
[----:B------:R-:W-:Y:S05]  /*3010*/  BSYNC B1 ;  /* 0x0000000000017941 */ /* 0x000fea0003800000 */
.L_x_74:
        /* <DEDUP_REMOVED lines=9> */
.L_x_77:
[----:B------:R-:W-:Y:S05]  /*30b0*/  BSYNC B1 ;  /* 0x0000000000017941 */ /* 0x000fea0003800000 */
.L_x_76:
        /* <DEDUP_REMOVED lines=10> */
.L_x_79:
[----:B------:R-:W-:Y:S05]  /*3160*/  BSYNC B1 ;  /* 0x0000000000017941 */ /* 0x000fea0003800000 */
.L_x_78:
        /* <DEDUP_REMOVED lines=10> */
.L_x_81:
[----:B------:R-:W-:Y:S05]  /*3210*/  BSYNC B1 ;  /* 0x0000000000017941 */ /* 0x000fea0003800000 */
.L_x_80:
        /* <DEDUP_REMOVED lines=9> */
.L_x_83:
[----:B------:R-:W-:Y:S05]  /*32b0*/  BSYNC B1 ;  /* 0x0000000000017941 */ /* 0x000fea0003800000 */
.L_x_82:
        /* <DEDUP_REMOVED lines=9> */
.L_x_85:
[----:B------:R-:W-:Y:S05]  /*3350*/  BSYNC B1 ;  /* 0x0000000000017941 */ /* 0x000fea0003800000 */
.L_x_84:
        /* <DEDUP_REMOVED lines=10> */
.L_x_87:
[----:B------:R-:W-:Y:S05]  /*3400*/  BSYNC B1 ;  /* 0x0000000000017941 */ /* 0x000fea0003800000 */
.L_x_86:
        /* <DEDUP_REMOVED lines=10> */
.L_x_89:
[----:B------:R-:W-:Y:S05]  /*34b0*/  BSYNC B1 ;  /* 0x0000000000017941 */ /* 0x000fea0003800000 */
.L_x_88:
        /* <DEDUP_REMOVED lines=9> */
.L_x_91:
[----:B------:R-:W-:Y:S05]  /*3550*/  BSYNC B1 ;  /* 0x0000000000017941 */ /* 0x000fea0003800000 */
.L_x_90:
        /* <DEDUP_REMOVED lines=9> */
.L_x_93:
[----:B------:R-:W-:Y:S05]  /*35f0*/  BSYNC B1 ;  /* 0x0000000000017941 */ /* 0x000fea0003800000 */
.L_x_92:
        /* <DEDUP_REMOVED lines=10> */
.L_x_95:
[----:B------:R-:W-:Y:S05]  /*36a0*/  BSYNC B1 ;  /* 0x0000000000017941 */ /* 0x000fea0003800000 */
.L_x_94:
        /* <DEDUP_REMOVED lines=10> */
.L_x_97:
[----:B------:R-:W-:Y:S05]  /*3750*/  BSYNC B1 ;  /* 0x0000000000017941 */ /* 0x000fea0003800000 */
.L_x_96:
        /* <DEDUP_REMOVED lines=9> */
.L_x_99:
[----:B------:R-:W-:Y:S05]  /*37f0*/  BSYNC B1 ;  /* 0x0000000000017941 */ /* 0x000fea0003800000 */
.L_x_98:
        /* <DEDUP_REMOVED lines=9> */
.L_x_101:
[----:B------:R-:W-:Y:S05]  /*3890*/  BSYNC B1 ;  /* 0x0000000000017941 */ /* 0x000fea0003800000 */
.L_x_100:
        /* <DEDUP_REMOVED lines=10> */
.L_x_103:
[----:B------:R-:W-:Y:S05]  /*3940*/  BSYNC B1 ;  /* 0x0000000000017941 */ /* 0x000fea0003800000 */
.L_x_102:
        /* <DEDUP_REMOVED lines=10> */
.L_x_105:
[----:B------:R-:W-:Y:S05]  /*39f0*/  BSYNC B1 ;  /* 0x0000000000017941 */ /* 0x000fea0003800000 */
.L_x_104:
        /* <DEDUP_REMOVED lines=9> */
.L_x_107:
[----:B------:R-:W-:Y:S05]  /*3a90*/  BSYNC B1 ;  /* 0x0000000000017941 */ /* 0x000fea0003800000 */
.L_x_106:
        /* <DEDUP_REMOVED lines=9> */
.L_x_109:
[----:B------:R-:W-:Y:S05]  /*3b30*/  BSYNC B1 ;  /* 0x0000000000017941 */ /* 0x000fea0003800000 */
.L_x_108:
        /* <DEDUP_REMOVED lines=10> */
.L_x_111:
[----:B------:R-:W-:Y:S05]  /*3be0*/  BSYNC B1 ;  /* 0x0000000000017941 */ /* 0x000fea0003800000 */
.L_x_110:
        /* <DEDUP_REMOVED lines=10> */
.L_x_113:
[----:B------:R-:W-:Y:S05]  /*3c90*/  BSYNC B1 ;  /* 0x0000000000017941 */ /* 0x000fea0003800000 */
.L_x_112:
        /* <DEDUP_REMOVED lines=9> */
.L_x_115:
[----:B------:R-:W-:Y:S05]  /*3d30*/  BSYNC B1 ;  /* 0x0000000000017941 */ /* 0x000fea0003800000 */
.L_x_114:
        /* <DEDUP_REMOVED lines=9> */
.L_x_117:
[----:B------:R-:W-:Y:S05]  /*3dd0*/  BSYNC B1 ;  /* 0x0000000000017941 */ /* 0x000fea0003800000 */
.L_x_116:
        /* <DEDUP_REMOVED lines=10> */
.L_x_119:
[----:B------:R-:W-:Y:S05]  /*3e80*/  BSYNC B1 ;  /* 0x0000000000017941 */ /* 0x000fea0003800000 */
.L_x_118:
        /* <DEDUP_REMOVED lines=10> */
.L_x_121:
[----:B------:R-:W-:Y:S05]  /*3f30*/  BSYNC B1 ;  /* 0x0000000000017941 */ /* 0x000fea0003800000 */
.L_x_120:
        /* <DEDUP_REMOVED lines=9> */
.L_x_123:
[----:B------:R-:W-:Y:S05]  /*3fd0*/  BSYNC B1 ;  /* 0x0000000000017941 */ /* 0x000fea0003800000 */
.L_x_122:
        /* <DEDUP_REMOVED lines=9> */
.L_x_125:
[----:B------:R-:W-:Y:S05]  /*4070*/  BSYNC B1 ;  /* 0x0000000000017941 */ /* 0x000fea0003800000 */
.L_x_124:
        /* <DEDUP_REMOVED lines=10> */
.L_x_127:
[----:B------:R-:W-:Y:S05]  /*4120*/  BSYNC B1 ;  /* 0x0000000000017941 */ /* 0x000fea0003800000 */
.L_x_126:
        /* <DEDUP_REMOVED lines=10> */
.L_x_129:
[----:B------:R-:W-:Y:S05]  /*41d0*/  BSYNC B1 ;  /* 0x0000000000017941 */ /* 0x000fea0003800000 */
.L_x_128:
        /* <DEDUP_REMOVED lines=9> */
.L_x_131:
[----:B------:R-:W-:Y:S05]  /*4270*/  BSYNC B1 ;  /* 0x0000000000017941 */ /* 0x000fea0003800000 */
.L_x_130:
        /* <DEDUP_REMOVED lines=9> */
.L_x_133:
[----:B------:R-:W-:Y:S05]  /*4310*/  BSYNC B1 ;  /* 0x0000000000017941 */ /* 0x000fea0003800000 */
.L_x_132:
        /* <DEDUP_REMOVED lines=10> */
.L_x_135:
[----:B------:R-:W-:Y:S05]  /*43c0*/  BSYNC B1 ;  /* 0x0000000000017941 */ /* 0x000fea0003800000 */
.L_x_134:
        /* <DEDUP_REMOVED lines=10> */
.L_x_137:
[----:B------:R-:W-:Y:S05]  /*4470*/  BSYNC B1 ;  /* 0x0000000000017941 */ /* 0x000fea0003800000 */
.L_x_136:
        /* <DEDUP_REMOVED lines=9> */
.L_x_139:
[----:B------:R-:W-:Y:S05]  /*4510*/  BSYNC B1 ;  /* 0x0000000000017941 */ /* 0x000fea0003800000 */
.L_x_138:
        /* <DEDUP_REMOVED lines=9> */
.L_x_141:
[----:B------:R-:W-:Y:S05]  /*45b0*/  BSYNC B1 ;  /* 0x0000000000017941 */ /* 0x000fea0003800000 */
.L_x_140:
        /* <DEDUP_REMOVED lines=10> */
.L_x_143:
[----:B------:R-:W-:Y:S05]  /*4660*/  BSYNC B1 ;  /* 0x0000000000017941 */ /* 0x000fea0003800000 */
.L_x_142:
        /* <DEDUP_REMOVED lines=10> */
.L_x_145:
[----:B------:R-:W-:Y:S05]  /*4710*/  BSYNC B1 ;  /* 0x0000000000017941 */ /* 0x000fea0003800000 */
.L_x_144:
        /* <DEDUP_REMOVED lines=9> */
.L_x_147:
[----:B------:R-:W-:Y:S05]  /*47b0*/  BSYNC B1 ;  /* 0x0000000000017941 */ /* 0x000fea0003800000 */
.L_x_146:
        /* <DEDUP_REMOVED lines=9> */
.L_x_149:
[----:B------:R-:W-:Y:S05]  /*4850*/  BSYNC B1 ;  /* 0x0000000000017941 */ /* 0x000fea0003800000 */
.L_x_148:
        /* <DEDUP_REMOVED lines=10> */
.L_x_151:
[----:B------:R-:W-:Y:S05]  /*4900*/  BSYNC B1 ;  /* 0x0000000000017941 */ /* 0x000fea0003800000 */
.L_x_150:
[----:B0----5:R-:W-:Y:S01]  /*4910*/  IMAD.U32 R2, R19, 0x10000, RZ ;  /* 0x0001000013027824 */ /* 0x021fe200078e00ff */
[----:B------:R-:W-:Y:S01]  /*4920*/  ISETP.GT.AND P0, PT, R3, 0x79, PT ;  /* 0x000000790300780c */ /* 0x000fe20003f04270 */
[----:B------:R-:W-:Y:S01]  /*4930*/  @P2 IMAD.MOV.U32 R3, RZ, RZ, R9 ;  /* 0x000000ffff032224 */ /* 0x000fe200078e0009 */
[----:B------:R-:W-:Y:S01]  /*4940*/  BSSY B1, `(.L_x_152) ;  /* 0x0000009000017945 */ /* 0x000fe20003800000 */
[----:B------:R-:W-:Y:S01]  /*4950*/  FMUL R13, R2, R89 ;  /* 0x00000059020d7220 */ /* 0x000fe20000400000 */
[----:B------:R-:W-:Y:S01]  /*4960*/  @P2 IMAD.MOV.U32 R2, RZ, RZ, R8 ;  /* 0x000000ffff022224 */ /* 0x000fe200078e0008 */
[----:B------:R-:W-:Y:S02]  /*4970*/  ISETP.GT.AND P3, PT, R0, RZ, P0 ;  /* 0x000000ff0000720c */ /* 0x000fe40000764270 */
[----:B------:R-:W-:-:S05]  /*4980*/  FFMA R13, R84, R88, R13 ;  /* 0x00000058540d7223 */ /* 0x000fca000000000d */
[----:B------:R-:W-:-:S05]  /*4990*/  F2FP.BF16.F32.PACK_AB R13, RZ, R13 ;  /* 0x0000000dff0d723e */ /* 0x000fca00000010ff */
[----:B------:R0:W-:Y:S01]  /*49a0*/  @P2 STG.E.U16 desc[UR36][R2.64+0xf0], R13 ;  /* 0x0000f00d02002986 */ /* 0x0001e2000c101524 */
[----:B------:R-:W-:Y:S05]  /*49b0*/  @!P3 BRA `(.L_x_153) ;  /* 0x000000000004b947 */ /* 0x000fea0003800000 */
[----:B------:R0:W5:Y:S02]  /*49c0*/  LDG.E.LTC128B.U16 R19, desc[UR36][R4.64+0xf2] ;  /* 0x0000f22404137981 */ /* 0x000164000c1e1520 */
.L_x_153:
[----:B------:R-:W-:Y:S05]  /*49d0*/  BSYNC B1 ;  /* 0x0000000000017941 */ /* 0x000fea0003800000 */
.L_x_152:
        /* <DEDUP_REMOVED lines=9> */
.L_x_155:
[----:B------:R-:W-:Y:S05]  /*4a70*/  BSYNC B1 ;  /* 0x0000000000017941 */ /* 0x000fea0003800000 */
.L_x_154:
[----:B0----5:R-:W-:Y:S01]  /*4a80*/  IMAD.U32 R2, R19, 0x10000, RZ ;  /* 0x0001000013027824 */ /* 0x021fe200078e00ff */
[----:B------:R-:W-:Y:S01]  /*4a90*/  ISETP.GT.AND P0, PT, R0, 0x8, P0 ;  /* 0x000000080000780c */ /* 0x000fe20000704270 */
[----:B------:R-:W-:Y:S02]  /*4aa0*/  BSSY B1, `(.L_x_156) ;  /* 0x000000a000017945 */ /* 0x000fe40003800000 */
[----:B------:R-:W-:Y:S01]  /*4ab0*/  FMUL R3, R2, R89 ;  /* 0x0000005902037220 */ /* 0x000fe20000400000 */
[----:B------:R-:W-:-:S03]  /*4ac0*/  @P1 IMAD.MOV.U32 R2, RZ, RZ, R10 ;  /* 0x000000ffff021224 */ /* 0x000fc600078e000a */
[----:B------:R-:W-:-:S05]  /*4ad0*/  FFMA R3, R86, R88, R3 ;  /* 0x0000005856037223 */ /* 0x000fca0000000003 */
[----:B------:R-:W-:-:S04]  /*4ae0*/  F2FP.BF16.F32.PACK_AB R3, RZ, R3 ;  /* 0x00000003ff03723e */ /* 0x000fc800000010ff */
[----:B----4-:R-:W-:Y:S01]  /*4af0*/  PRMT R4, R3, 0x7610, R4 ;  /* 0x0000761003047816 */ /* 0x010fe20000000004 */
[----:B------:R-:W-:-:S05]  /*4b00*/  @P1 IMAD.MOV.U32 R3, RZ, RZ, R11 ;  /* 0x000000ffff031224 */ /* 0x000fca00078e000b */
[----:B------:R0:W-:Y:S01]  /*4b10*/  @P1 STG.E.U16 desc[UR36][R2.64+0xf0], R4 ;  /* 0x0000f00402001986 */ /* 0x0001e2000c101524 */
[----:B------:R-:W-:Y:S05]  /*4b20*/  @!P0 BRA `(.L_x_157) ;  /* 0x0000000000048947 */ /* 0x000fea0003800000 */
[----:B------:R4:W5:Y:S02]  /*4b30*/  LDG.E.LTC128B.U16 R19, desc[UR36][R6.64+0xf2] ;  /* 0x0000f22406137981 */ /* 0x000964000c1e1520 */
.L_x_157:
[----:B------:R-:W-:Y:S05]  /*4b40*/  BSYNC B1 ;  /* 0x0000000000017941 */ /* 0x000fea0003800000 */
.L_x_156:
[----:B------:R-:W-:Y:S05]  /*4b50*/  @!P0 BRA `(.L_x_158) ;  /* 0x0000001000e88947 */ /* 0x000fea0003800000 */
[----:B-----5:R-:W-:-:S04]  /*4b60*/  IMAD.U32 R0, R19, 0x10000, RZ ;  /* 0x0001000013007824 */ /* 0x020fc800078e00ff */
[----:B------:R-:W-:-:S04]  /*4b70*/  FMUL R0, R0, R89 ;  /* 0x0000005900007220 */ /* 0x000fc80000400000 */
[----:B------:R-:W-:-:S05]  /*4b80*/  FFMA R0, R87, R88, R0 ;  /* 0x0000005857007223 */ /* 0x000fca0000000000 */
[----:B------:R-:W-:-:S05]  /*4b90*/  F2FP.BF16.F32.PACK_AB R0, RZ, R0 ;  /* 0x00000000ff00723e */ /* 0x000fca00000010ff */
[----:B------:R0:W-:Y:S01]  /*4ba0*/  STG.E.U16 desc[UR36][R10.64+0xf2], R0 ;  /* 0x0000f2000a007986 */ /* 0x0001e2000c101524 */
[----:B------:R-:W-:Y:S05]  /*4bb0*/  BRA `(.L_x_158) ;  /* 0x0000001000d07947 */ /* 0x000fea0003800000 */
.L_x_33:
[----:B------:R-:W-:Y:S01]  /*4bc0*/  ISETP.GT.AND P0, PT, R3, 0x1, PT ;  /* 0x000000010300780c */ /* 0x000fe20003f04270 */
[----:B------:R-:W-:Y:S01]  /*4bd0*/  ULDC.64 UR4, c[0x0][0x5c0] ;  /* 0x0001700000047ab9 */ /* 0x000fe20000000a00 */
[-C--:B------:R-:W-:Y:S01]  /*4be0*/  FMUL R24, R24, R88.reuse ;  /* 0x0000005818187220 */ /* 0x080fe20000400000 */
[-C--:B------:R-:W-:Y:S01]  /*4bf0*/  FMUL R25, R25, R88.reuse ;  /* 0x0000005819197220 */ /* 0x080fe20000400000 */
[----:B------:R-:W-:Y:S01]  /*4c00*/  ISETP.GT.AND P3, PT, R0, RZ, P0 ;  /* 0x000000ff0000720c */ /* 0x000fe20000764270 */
[-C--:B------:R-:W-:Y:S01]  /*4c10*/  FMUL R26, R26, R88.reuse ;  /* 0x000000581a1a7220 */ /* 0x080fe20000400000 */
[----:B------:R-:W-:Y:S01]  /*4c20*/  LEA R4, P4, R104, UR4, 0x1 ;  /* 0x0000000468047c11 */ /* 0x000fe2000f8808ff */
[----:B------:R-:W-:Y:S01]  /*4c30*/  FMUL R27, R27, R88 ;  /* 0x000000581b1b7220 */ /* 0x000fe20000400000 */
[----:B------:R-:W-:Y:S01]  /*4c40*/  F2FP.BF16.F32.PACK_AB R24, RZ, R24 ;  /* 0x00000018ff18723e */ /* 0x000fe200000010ff */
[-C--:B------:R-:W-:Y:S01]  /*4c50*/  FMUL R28, R28, R88.reuse ;  /* 0x000000581c1c7220 */ /* 0x080fe20000400000 */
[----:B------:R-:W-:Y:S01]  /*4c60*/  LEA.HI.X R5, R104, UR5, R9, 0x1, P4 ;  /* 0x0000000568057c11 */ /* 0x000fe2000a0f0c09 */
[-C--:B------:R-:W-:Y:S01]  /*4c70*/  FMUL R29, R29, R88.reuse ;  /* 0x000000581d1d7220 */ /* 0x080fe20000400000 */
[----:B------:R-:W-:Y:S01]  /*4c80*/  F2FP.BF16.F32.PACK_AB R25, RZ, R25 ;  /* 0x00000019ff19723e */ /* 0x000fe200000010ff */
[-C--:B------:R-:W-:Y:S01]  /*4c90*/  FMUL R30, R30, R88.reuse ;  /* 0x000000581e1e7220 */ /* 0x080fe20000400000 */
[----:B------:R-:W-:Y:S01]  /*4ca0*/  SHF.L.U64.HI R7, R6, 0x4, R7 ;  /* 0x0000000406077819 */ /* 0x000fe20000010207 */
[----:B------:R-:W-:Y:S01]  /*4cb0*/  @P1 STG.E.U16 desc[UR36][R4.64], R24 ;  /* 0x0000001804001986 */ /* 0x000fe2000c101524 */
[----:B------:R-:W-:Y:S01]  /*4cc0*/  ISETP.GT.AND P1, PT, R3, 0x8, PT ;  /* 0x000000080300780c */ /* 0x000fe20003f24270 */
[----:B------:R-:W-:Y:S01]  /*4cd0*/  FMUL R31, R31, R88 ;  /* 0x000000581f1f7220 */ /* 0x000fe20000400000 */
[----:B------:R-:W-:Y:S01]  /*4ce0*/  ISETP.GT.AND P4, PT, R0, 0x8, P0 ;  /* 0x000000080000780c */ /* 0x000fe20000784270 */
[----:B------:R-:W-:Y:S01]  /*4cf0*/  @P3 STG.E.U16 desc[UR36][R4.64+0x2], R25 ;  /* 0x0000021904003986 */ /* 0x000fe2000c101524 */
[----:B------:R-:W-:Y:S01]  /*4d00*/  LEA R6, P3, R6, R4, 0x4 ;  /* 0x0000000406067211 */ /* 0x000fe200078620ff */
[-C--:B------:R-:W-:Y:S01]  /*4d10*/  FMUL R32, R32, R88.reuse ;  /* 0x0000005820207220 */ /* 0x080fe20000400000 */
[C---:B------:R-:W-:Y:S01]  /*4d20*/  ISETP.GT.AND P2, PT, R0.reuse, 0x8, P2 ;  /* 0x000000080000780c */ /* 0x040fe20001744270 */
[-C--:B------:R-:W-:Y:S01]  /*4d30*/  FMUL R33, R33, R88.reuse ;  /* 0x0000005821217220 */ /* 0x080fe20000400000 */
[----:B------:R-:W-:Y:S01]  /*4d40*/  ISETP.GT.AND P0, PT, R3, 0x9, PT ;  /* 0x000000090300780c */ /* 0x000fe20003f04270 */
[----:B------:R-:W-:Y:S01]  /*4d50*/  IMAD.X R7, R7, 0x1, R5, P3 ;  /* 0x0000000107077824 */ /* 0x000fe200018e0605 */
[----:B------:R-:W-:Y:S01]  /*4d60*/  ISETP.GT.AND P5, PT, R0, RZ, P1 ;  /* 0x000000ff0000720c */ /* 0x000fe20000fa4270 */
[-C--:B------:R-:W-:Y:S01]  /*4d70*/  FMUL R34, R34, R88.reuse ;  /* 0x0000005822227220 */ /* 0x080fe20000400000 */
[----:B------:R-:W-:Y:S01]  /*4d80*/  ISETP.GT.AND P3, PT, R0, RZ, P0 ;  /* 0x000000ff0000720c */ /* 0x000fe20000764270 */
[----:B------:R-:W-:Y:S01]  /*4d90*/  FMUL R35, R35, R88 ;  /* 0x0000005823237220 */ /* 0x000fe20000400000 */
[----:B------:R-:W-:Y:S01]  /*4da0*/  F2FP.BF16.F32.PACK_AB R26, RZ, R26 ;  /* 0x0000001aff1a723e */ /* 0x000fe200000010ff */
[-C--:B------:R-:W-:Y:S01]  /*4db0*/  FMUL R36, R36, R88.reuse ;  /* 0x0000005824247220 */ /* 0x080fe20000400000 */
[----:B------:R-:W-:Y:S01]  /*4dc0*/  F2FP.BF16.F32.PACK_AB R27, RZ, R27 ;  /* 0x0000001bff1b723e */ /* 0x000fe200000010ff */
[----:B------:R-:W-:Y:S01]  /*4dd0*/  FMUL R37, R37, R88 ;  /* 0x0000005825257220 */ /* 0x000fe20000400000 */
[----:B------:R-:W-:Y:S01]  /*4de0*/  F2FP.BF16.F32.PACK_AB R28, RZ, R28 ;  /* 0x0000001cff1c723e */ /* 0x000fe200000010ff */
[----:B------:R-:W-:Y:S01]  /*4df0*/  @P2 STG.E.U16 desc[UR36][R6.64], R26 ;  /* 0x0000001a06002986 */ /* 0x000fe2000c101524 */
[----:B------:R-:W-:Y:S01]  /*4e00*/  F2FP.BF16.F32.PACK_AB R29, RZ, R29 ;  /* 0x0000001dff1d723e */ /* 0x000fe200000010ff */
[-C--:B------:R-:W-:Y:S01]  /*4e10*/  FMUL R38, R38, R88.reuse ;  /* 0x0000005826267220 */ /* 0x080fe20000400000 */
[C---:B------:R-:W-:Y:S01]  /*4e20*/  ISETP.GT.AND P2, PT, R0.reuse, 0x8, P1 ;  /* 0x000000080000780c */ /* 0x040fe20000f44270 */
[----:B------:R-:W-:Y:S01]  /*4e30*/  @P4 STG.E.U16 desc[UR36][R6.64+0x2], R27 ;  /* 0x0000021b06004986 */ /* 0x000fe2000c101524 */
[----:B------:R-:W-:Y:S01]  /*4e40*/  ISETP.GT.AND P1, PT, R3, 0x10, PT ;  /* 0x000000100300780c */ /* 0x000fe20003f24270 */
[----:B------:R-:W-:Y:S01]  /*4e50*/  FMUL R39, R39, R88 ;  /* 0x0000005827277220 */ /* 0x000fe20000400000 */
[----:B------:R-:W-:Y:S01]  /*4e60*/  F2FP.BF16.F32.PACK_AB R30, RZ, R30 ;  /* 0x0000001eff1e723e */ /* 0x000fe200000010ff */
[----:B------:R-:W-:Y:S01]  /*4e70*/  @P5 STG.E.U16 desc[UR36][R4.64+0x10], R28 ;  /* 0x0000101c04005986 */ /* 0x000fe2000c101524 */
[----:B------:R-:W-:Y:S01]  /*4e80*/  ISETP.GT.AND P4, PT, R0, RZ, P1 ;  /* 0x000000ff0000720c */ /* 0x000fe20000f84270 */
[-C--:B------:R-:W-:Y:S01]  /*4e90*/  FMUL R40, R40, R88.reuse ;  /* 0x0000005828287220 */ /* 0x080fe20000400000 */
[----:B------:R-:W-:Y:S01]  /*4ea0*/  F2FP.BF16.F32.PACK_AB R31, RZ, R31 ;  /* 0x0000001fff1f723e */ /* 0x000fe200000010ff */
[----:B------:R-:W-:Y:S01]  /*4eb0*/  @P3 STG.E.U16 desc[UR36][R4.64+0x12], R29 ;  /* 0x0000121d04003986 */ /* 0x000fe2000c101524 */
[----:B------:R-:W-:Y:S01]  /*4ec0*/  ISETP.GT.AND P3, PT, R0, 0x8, P0 ;  /* 0x000000080000780c */ /* 0x000fe20000764270 */
[----:B------:R-:W-:Y:S01]  /*4ed0*/  FMUL R41, R41, R88 ;  /* 0x0000005829297220 */ /* 0x000fe20000400000 */
[----:B------:R-:W-:Y:S01]  /*4ee0*/  ISETP.GT.AND P0, PT, R3, 0x11, PT ;  /* 0x000000110300780c */ /* 0x000fe20003f04270 */
[----:B------:R-:W-:Y:S01]  /*4ef0*/  @P2 STG.E.U16 desc[UR36][R6.64+0x10], R30 ;  /* 0x0000101e06002986 */ /* 0x000fe2000c101524 */
[----:B------:R-:W-:Y:S01]  /*4f00*/  F2FP.BF16.F32.PACK_AB R32, RZ, R32 ;  /* 0x00000020ff20723e */ /* 0x000fe200000010ff */
[-C--:B------:R-:W-:Y:S01]  /*4f10*/  FMUL R42, R42, R88.reuse ;  /* 0x000000582a2a7220 */ /* 0x080fe20000400000 */
[C---:B------:R-:W-:Y:S01]  /*4f20*/  ISETP.GT.AND P5, PT, R0.reuse, RZ, P0 ;  /* 0x000000ff0000720c */ /* 0x040fe200007a4270 */
[-C--:B------:R-:W-:Y:S01]  /*4f30*/  FMUL R43, R43, R88.reuse ;  /* 0x000000582b2b7220 */ /* 0x080fe20000400000 */
[----:B------:R-:W-:Y:S01]  /*4f40*/  ISETP.GT.AND P2, PT, R0, 0x8, P1 ;  /* 0x000000080000780c */ /* 0x000fe20000f44270 */
[-C--:B------:R-:W-:Y:S01]  /*4f50*/  FMUL R44, R44, R88.reuse ;  /* 0x000000582c2c7220 */ /* 0x080fe20000400000 */
[----:B------:R-:W-:Y:S01]  /*4f60*/  ISETP.GT.AND P1, PT, R3, 0x18, PT ;  /* 0x000000180300780c */ /* 0x000fe20003f24270 */
[-C--:B------:R-:W-:Y:S01]  /*4f70*/  FMUL R45, R45, R88.reuse ;  /* 0x000000582d2d7220 */ /* 0x080fe20000400000 */
[----:B------:R-:W-:Y:S01]  /*4f80*/  F2FP.BF16.F32.PACK_AB R33, RZ, R33 ;  /* 0x00000021ff21723e */ /* 0x000fe200000010ff */
[----:B------:R-:W-:Y:S01]  /*4f90*/  @P3 STG.E.U16 desc[UR36][R6.64+0x12], R31 ;  /* 0x0000121f06003986 */ /* 0x000fe2000c101524 */
[----:B------:R-:W-:Y:S01]  /*4fa0*/  ISETP.GT.AND P3, PT, R0, 0x8, P0 ;  /* 0x000000080000780c */ /* 0x000fe20000764270 */
[-C--:B------:R-:W-:Y:S01]  /*4fb0*/  FMUL R46, R46, R88.reuse ;  /* 0x000000582e2e7220 */ /* 0x080fe20000400000 */
[----:B------:R-:W-:Y:S01]  /*4fc0*/  ISETP.GT.AND P0, PT, R3, 0x19, PT ;  /* 0x000000190300780c */ /* 0x000fe20003f04270 */
[----:B------:R-:W-:Y:S01]  /*4fd0*/  @P4 STG.E.U16 desc[UR36][R4.64+0x20], R32 ;  /* 0x0000202004004986 */ /* 0x000fe2000c101524 */
[C---:B------:R-:W-:Y:S01]  /*4fe0*/  ISETP.GT.AND P4, PT, R0.reuse, RZ, P1 ;  /* 0x000000ff0000720c */ /* 0x040fe20000f84270 */
[----:B------:R-:W-:Y:S01]  /*4ff0*/  FMUL R47, R47, R88 ;  /* 0x000000582f2f7220 */ /* 0x000fe20000400000 */
[----:B------:R-:W-:Y:S01]  /*5000*/  F2FP.BF16.F32.PACK_AB R34, RZ, R34 ;  /* 0x00000022ff22723e */ /* 0x000fe200000010ff */
[----:B------:R-:W-:Y:S01]  /*5010*/  @P5 STG.E.U16 desc[UR36][R4.64+0x22], R33 ;  /* 0x0000222104005986 */ /* 0x000fe2000c101524 */
[----:B------:R-:W-:Y:S01]  /*5020*/  ISETP.GT.AND P5, PT, R0, RZ, P0 ;  /* 0x000000ff0000720c */ /* 0x000fe200007a4270 */
[----:B------:R-:W-:Y:S01]  /*5030*/  FMUL R48, R48, R88 ;  /* 0x0000005830307220 */ /* 0x000fe20000400000 */
[----:B------:R-:W-:Y:S01]  /*5040*/  F2FP.BF16.F32.PACK_AB R35, RZ, R35 ;  /* 0x00000023ff23723e */ /* 0x000fe200000010ff */
[----:B------:R-:W-:Y:S01]  /*5050*/  @P2 STG.E.U16 desc[UR36][R6.64+0x20], R34 ;  /* 0x0000202206002986 */ /* 0x000fe2000c101524 */
[----:B------:R-:W-:Y:S01]  /*5060*/  F2FP.BF16.F32.PACK_AB R36, RZ, R36 ;  /* 0x00000024ff24723e */ /* 0x000fe200000010ff */
[-C--:B------:R-:W-:Y:S01]  /*5070*/  FMUL R49, R49, R88.reuse ;  /* 0x0000005831317220 */ /* 0x080fe20000400000 */
[----:B------:R-:W-:Y:S01]  /*5080*/  ISETP.GT.AND P2, PT, R0, 0x8, P1 ;  /* 0x000000080000780c */ /* 0x000fe20000f44270 */
[----:B------:R-:W-:Y:S01]  /*5090*/  @P3 STG.E.U16 desc[UR36][R6.64+0x22], R35 ;  /* 0x0000222306003986 */ /* 0x000fe2000c101524 */
[----:B------:R-:W-:Y:S01]  /*50a0*/  ISETP.GT.AND P1, PT, R3, 0x20, PT ;  /* 0x000000200300780c */ /* 0x000fe20003f24270 */
[-C--:B------:R-:W-:Y:S01]  /*50b0*/  FMUL R50, R50, R88.reuse ;  /* 0x0000005832327220 */ /* 0x080fe20000400000 */
[----:B------:R-:W-:Y:S01]  /*50c0*/  F2FP.BF16.F32.PACK_AB R37, RZ, R37 ;  /* 0x00000025ff25723e */ /* 0x000fe200000010ff */
[----:B------:R-:W-:Y:S01]  /*50d0*/  @P4 STG.E.U16 desc[UR36][R4.64+0x30], R36 ;  /* 0x0000302404004986 */ /* 0x000fe2000c101524 */
[C---:B------:R-:W-:Y:S01]  /*50e0*/  ISETP.GT.AND P3, PT, R0.reuse, 0x8, P0 ;  /* 0x000000080000780c */ /* 0x040fe20000764270 */
[-C--:B------:R-:W-:Y:S01]  /*50f0*/  FMUL R51, R51, R88.reuse ;  /* 0x0000005833337220 */ /* 0x080fe20000400000 */
[----:B------:R-:W-:Y:S01]  /*5100*/  ISETP.GT.AND P0, PT, R3, 0x21, PT ;  /* 0x000000210300780c */ /* 0x000fe20003f04270 */
[----:B------:R-:W-:Y:S01]  /*5110*/  @P5 STG.E.U16 desc[UR36][R4.64+0x32], R37 ;  /* 0x0000322504005986 */ /* 0x000fe2000c101524 */
[----:B------:R-:W-:Y:S01]  /*5120*/  ISETP.GT.AND P4, PT, R0, RZ, P1 ;  /* 0x000000ff0000720c */ /* 0x000fe20000f84270 */
[----:B------:R-:W-:Y:S01]  /*5130*/  FMUL R52, R52, R88 ;  /* 0x0000005834347220 */ /* 0x000fe20000400000 */
[----:B------:R-:W-:Y:S01]  /*5140*/  F2FP.BF16.F32.PACK_AB R38, RZ, R38 ;  /* 0x00000026ff26723e */ /* 0x000fe200000010ff */
[-C--:B------:R-:W-:Y:S01]  /*5150*/  FMUL R53, R53, R88.reuse ;  /* 0x0000005835357220 */ /* 0x080fe20000400000 */
        /* <DEDUP_REMOVED lines=113> */
[----:B------:R-:W-:Y:S01]  /*5870*/  FMUL R87, R87, R88 ;  /* 0x0000005857577220 */ /* 0x000fe20000400000 */
[----:B------:R-:W-:Y:S01]  /*5880*/  ISETP.GT.AND P0, PT, R3, 0x51, PT ;  /* 0x000000510300780c */ /* 0x000fe20003f04270 */
[----:B------:R-:W-:Y:S01]  /*5890*/  @P5 STG.E.U16 desc[UR36][R4.64+0x92], R61 ;  /* 0x0000923d04005986 */ /* 0x000fe2000c101524 */
[----:B------:R-:W-:-:S02]  /*58a0*/  ISETP.GT.AND P4, PT, R0, RZ, P1 ;  /* 0x000000ff0000720c */ /* 0x000fc40000f84270 */
[----:B------:R-:W-:Y:S02]  /*58b0*/  F2FP.BF16.F32.PACK_AB R62, RZ, R62 ;  /* 0x0000003eff3e723e */ /* 0x000fe400000010ff */
[C---:B------:R-:W-:Y:S02]  /*58c0*/  ISETP.GT.AND P5, PT, R0.reuse, RZ, P0 ;  /* 0x000000ff0000720c */ /* 0x040fe400007a4270 */
[----:B------:R-:W-:Y:S01]  /*58d0*/  F2FP.BF16.F32.PACK_AB R63, RZ, R63 ;  /* 0x0000003fff3f723e */ /* 0x000fe200000010ff */
[----:B------:R-:W-:Y:S01]  /*58e0*/  @P2 STG.E.U16 desc[UR36][R6.64+0x90], R62 ;  /* 0x0000903e06002986 */ /* 0x000fe2000c101524 */
[----:B------:R-:W-:Y:S02]  /*58f0*/  F2FP.BF16.F32.PACK_AB R64, RZ, R64 ;  /* 0x00000040ff40723e */ /* 0x000fe400000010ff */
[----:B------:R-:W-:Y:S01]  /*5900*/  ISETP.GT.AND P2, PT, R0, 0x8, P1 ;  /* 0x000000080000780c */ /* 0x000fe20000f44270 */
[----:B------:R-:W-:Y:S01]  /*5910*/  @P3 STG.E.U16 desc[UR36][R6.64+0x92], R63 ;  /* 0x0000923f06003986 */ /* 0x000fe2000c101524 */
[----:B------:R-:W-:-:S02]  /*5920*/  ISETP.GT.AND P1, PT, R3, 0x58, PT ;  /* 0x000000580300780c */ /* 0x000fc40003f24270 */
[----:B------:R-:W-:Y:S01]  /*5930*/  F2FP.BF16.F32.PACK_AB R65, RZ, R65 ;  /* 0x00000041ff41723e */ /* 0x000fe200000010ff */
[----:B------:R-:W-:Y:S01]  /*5940*/  @P4 STG.E.U16 desc[UR36][R4.64+0xa0], R64 ;  /* 0x0000a04004004986 */ /* 0x000fe2000c101524 */
[C---:B------:R-:W-:Y:S02]  /*5950*/  ISETP.GT.AND P3, PT, R0.reuse, 0x8, P0 ;  /* 0x000000080000780c */ /* 0x040fe40000764270 */
[----:B------:R-:W-:Y:S01]  /*5960*/  ISETP.GT.AND P0, PT, R3, 0x59, PT ;  /* 0x000000590300780c */ /* 0x000fe20003f04270 */
[----:B------:R-:W-:Y:S01]  /*5970*/  @P5 STG.E.U16 desc[UR36][R4.64+0xa2], R65 ;  /* 0x0000a24104005986 */ /* 0x000fe2000c101524 */
[C---:B------:R-:W-:Y:S02]  /*5980*/  ISETP.GT.AND P4, PT, R0.reuse, RZ, P1 ;  /* 0x000000ff0000720c */ /* 0x040fe40000f84270 */
[----:B------:R-:W-:Y:S02]  /*5990*/  F2FP.BF16.F32.PACK_AB R66, RZ, R66 ;  /* 0x00000042ff42723e */ /* 0x000fe400000010ff */
[----:B------:R-:W-:-:S02]  /*59a0*/  ISETP.GT.AND P5, PT, R0, RZ, P0 ;  /* 0x000000ff0000720c */ /* 0x000fc400007a4270 */
[----:B------:R-:W-:Y:S01]  /*59b0*/  F2FP.BF16.F32.PACK_AB R67, RZ, R67 ;  /* 0x00000043ff43723e */ /* 0x000fe200000010ff */
[----:B------:R-:W-:Y:S01]  /*59c0*/  @P2 STG.E.U16 desc[UR36][R6.64+0xa0], R66 ;  /* 0x0000a04206002986 */ /* 0x000fe2000c101524 */
[----:B------:R-:W-:Y:S02]  /*59d0*/  F2FP.BF16.F32.PACK_AB R68, RZ, R68 ;  /* 0x00000044ff44723e */ /* 0x000fe400000010ff */
[C---:B------:R-:W-:Y:S01]  /*59e0*/  ISETP.GT.AND P2, PT, R0.reuse, 0x8, P1 ;  /* 0x000000080000780c */ /* 0x040fe20000f44270 */
[----:B------:R-:W-:Y:S01]  /*59f0*/  @P3 STG.E.U16 desc[UR36][R6.64+0xa2], R67 ;  /* 0x0000a24306003986 */ /* 0x000fe2000c101524 */
[----:B------:R-:W-:Y:S02]  /*5a00*/  ISETP.GT.AND P1, PT, R3, 0x60, PT ;  /* 0x000000600300780c */ /* 0x000fe40003f24270 */
[----:B------:R-:W-:Y:S01]  /*5a10*/  F2FP.BF16.F32.PACK_AB R69, RZ, R69 ;  /* 0x00000045ff45723e */ /* 0x000fe200000010ff */
[----:B------:R-:W-:Y:S01]  /*5a20*/  @P4 STG.E.U16 desc[UR36][R4.64+0xb0], R68 ;  /* 0x0000b04404004986 */ /* 0x000fe2000c101524 */
[----:B------:R-:W-:-:S02]  /*5a30*/  ISETP.GT.AND P3, PT, R0, 0x8, P0 ;  /* 0x000000080000780c */ /* 0x000fc40000764270 */
[----:B------:R-:W-:Y:S01]  /*5a40*/  ISETP.GT.AND P0, PT, R3, 0x61, PT ;  /* 0x000000610300780c */ /* 0x000fe20003f04270 */
[----:B------:R-:W-:Y:S01]  /*5a50*/  @P5 STG.E.U16 desc[UR36][R4.64+0xb2], R69 ;  /* 0x0000b24504005986 */ /* 0x000fe2000c101524 */
[C---:B------:R-:W-:Y:S02]  /*5a60*/  ISETP.GT.AND P4, PT, R0.reuse, RZ, P1 ;  /* 0x000000ff0000720c */ /* 0x040fe40000f84270 */
[----:B------:R-:W-:Y:S02]  /*5a70*/  ISETP.GT.AND P5, PT, R0, RZ, P0 ;  /* 0x000000ff0000720c */ /* 0x000fe400007a4270 */
[----:B------:R-:W-:Y:S02]  /*5a80*/  F2FP.BF16.F32.PACK_AB R70, RZ, R70 ;  /* 0x00000046ff46723e */ /* 0x000fe400000010ff */
[----:B------:R-:W-:Y:S02]  /*5a90*/  F2FP.BF16.F32.PACK_AB R71, RZ, R71 ;  /* 0x00000047ff47723e */ /* 0x000fe400000010ff */
[----:B------:R-:W-:Y:S01]  /*5aa0*/  F2FP.BF16.F32.PACK_AB R72, RZ, R72 ;  /* 0x00000048ff48723e */ /* 0x000fe200000010ff */
[----:B------:R-:W-:Y:S01]  /*5ab0*/  @P2 STG.E.U16 desc[UR36][R6.64+0xb0], R70 ;  /* 0x0000b04606002986 */ /* 0x000fe2000c101524 */
[----:B------:R-:W-:-:S02]  /*5ac0*/  F2FP.BF16.F32.PACK_AB R73, RZ, R73 ;  /* 0x00000049ff49723e */ /* 0x000fc400000010ff */
[C---:B------:R-:W-:Y:S01]  /*5ad0*/  ISETP.GT.AND P1, PT, R0.reuse, 0x8, P1 ;  /* 0x000000080000780c */ /* 0x040fe20000f24270 */
[----:B------:R-:W-:Y:S01]  /*5ae0*/  @P3 STG.E.U16 desc[UR36][R6.64+0xb2], R71 ;  /* 0x0000b24706003986 */ /* 0x000fe2000c101524 */
[C---:B------:R-:W-:Y:S02]  /*5af0*/  ISETP.GT.AND P2, PT, R0.reuse, 0x8, P0 ;  /* 0x000000080000780c */ /* 0x040fe40000744270 */
[C---:B------:R-:W-:Y:S01]  /*5b00*/  ISETP.GT.AND P0, PT, R3.reuse, 0x69, PT ;  /* 0x000000690300780c */ /* 0x040fe20003f04270 */
[----:B------:R-:W-:Y:S01]  /*5b10*/  @P4 STG.E.U16 desc[UR36][R4.64+0xc0], R72 ;  /* 0x0000c04804004986 */ /* 0x000fe2000c101524 */
[----:B------:R-:W-:Y:S02]  /*5b20*/  ISETP.GT.AND P4, PT, R3, 0x68, PT ;  /* 0x000000680300780c */ /* 0x000fe40003f84270 */
[----:B------:R-:W-:Y:S01]  /*5b30*/  F2FP.BF16.F32.PACK_AB R74, RZ, R74 ;  /* 0x0000004aff4a723e */ /* 0x000fe200000010ff */
[----:B------:R-:W-:Y:S01]  /*5b40*/  @P5 STG.E.U16 desc[UR36][R4.64+0xc2], R73 ;  /* 0x0000c24904005986 */ /* 0x000fe2000c101524 */
[----:B------:R-:W-:-:S02]  /*5b50*/  ISETP.GT.AND P5, PT, R0, RZ, P4 ;  /* 0x000000ff0000720c */ /* 0x000fc400027a4270 */
[C---:B------:R-:W-:Y:S01]  /*5b60*/  ISETP.GT.AND P3, PT, R0.reuse, RZ, P0 ;  /* 0x000000ff0000720c */ /* 0x040fe20000764270 */
[----:B------:R-:W-:Y:S01]  /*5b70*/  @P1 STG.E.U16 desc[UR36][R6.64+0xc0], R74 ;  /* 0x0000c04a06001986 */ /* 0x000fe2000c101524 */
[----:B------:R-:W-:Y:S02]  /*5b80*/  F2FP.BF16.F32.PACK_AB R75, RZ, R75 ;  /* 0x0000004bff4b723e */ /* 0x000fe400000010ff */
[----:B------:R-:W-:Y:S02]  /*5b90*/  F2FP.BF16.F32.PACK_AB R76, RZ, R76 ;  /* 0x0000004cff4c723e */ /* 0x000fe400000010ff */
[C---:B------:R-:W-:Y:S01]  /*5ba0*/  ISETP.GT.AND P4, PT, R0.reuse, 0x8, P4 ;  /* 0x000000080000780c */ /* 0x040fe20002784270 */
[----:B------:R-:W-:Y:S01]  /*5bb0*/  @P2 STG.E.U16 desc[UR36][R6.64+0xc2], R75 ;  /* 0x0000c24b06002986 */ /* 0x000fe2000c101524 */
[----:B------:R-:W-:Y:S02]  /*5bc0*/  F2FP.BF16.F32.PACK_AB R77, RZ, R77 ;  /* 0x0000004dff4d723e */ /* 0x000fe400000010ff */
[----:B------:R-:W-:Y:S01]  /*5bd0*/  ISETP.GT.AND P2, PT, R3, 0x71, PT ;  /* 0x000000710300780c */ /* 0x000fe20003f44270 */
[----:B------:R-:W-:Y:S01]  /*5be0*/  @P5 STG.E.U16 desc[UR36][R4.64+0xd0], R76 ;  /* 0x0000d04c04005986 */ /* 0x000fe2000c101524 */
[----:B------:R-:W-:-:S02]  /*5bf0*/  ISETP.GT.AND P5, PT, R0, 0x8, P0 ;  /* 0x000000080000780c */ /* 0x000fc400007a4270 */
[C---:B------:R-:W-:Y:S01]  /*5c00*/  ISETP.GT.AND P1, PT, R3.reuse, 0x78, PT ;  /* 0x000000780300780c */ /* 0x040fe20003f24270 */
[----:B------:R-:W-:Y:S01]  /*5c10*/  @P3 STG.E.U16 desc[UR36][R4.64+0xd2], R77 ;  /* 0x0000d24d04003986 */ /* 0x000fe2000c101524 */
[C---:B------:R-:W-:Y:S02]  /*5c20*/  ISETP.GT.AND P3, PT, R3.reuse, 0x70, PT ;  /* 0x000000700300780c */ /* 0x040fe40003f64270 */
[----:B------:R-:W-:Y:S01]  /*5c30*/  ISETP.GT.AND P0, PT, R3, 0x79, PT ;  /* 0x000000790300780c */ /* 0x000fe20003f04270 */
[----:B------:R-:W-:Y:S01]  /*5c40*/  @P4 IMAD.MOV.U32 R2, RZ, RZ, R6 ;  /* 0x000000ffff024224 */ /* 0x000fe200078e0006 */
[----:B------:R-:W-:Y:S01]  /*5c50*/  F2FP.BF16.F32.PACK_AB R78, RZ, R78 ;  /* 0x0000004eff4e723e */ /* 0x000fe200000010ff */
[----:B------:R-:W-:Y:S01]  /*5c60*/  @P4 IMAD.MOV.U32 R3, RZ, RZ, R7 ;  /* 0x000000ffff034224 */ /* 0x000fe200078e0007 */
[----:B------:R-:W-:Y:S02]  /*5c70*/  F2FP.BF16.F32.PACK_AB R79, RZ, R79 ;  /* 0x0000004fff4f723e */ /* 0x000fe400000010ff */
[----:B------:R-:W-:-:S02]  /*5c80*/  F2FP.BF16.F32.PACK_AB R80, RZ, R80 ;  /* 0x00000050ff50723e */ /* 0x000fc400000010ff */
[----:B------:R0:W-:Y:S01]  /*5c90*/  @P4 STG.E.U16 desc[UR36][R2.64+0xd0], R78 ;  /* 0x0000d04e02004986 */ /* 0x0001e2000c101524 */
[C---:B------:R-:W-:Y:S02]  /*5ca0*/  ISETP.GT.AND P4, PT, R0.reuse, RZ, P2 ;  /* 0x000000ff0000720c */ /* 0x040fe40001784270 */
[----:B------:R-:W-:Y:S02]  /*5cb0*/  F2FP.BF16.F32.PACK_AB R81, RZ, R81 ;  /* 0x00000051ff51723e */ /* 0x000fe400000010ff */
[----:B------:R-:W-:Y:S02]  /*5cc0*/  ISETP.GT.AND P2, PT, R0, 0x8, P2 ;  /* 0x000000080000780c */ /* 0x000fe40001744270 */
[----:B------:R-:W-:Y:S02]  /*5cd0*/  F2FP.BF16.F32.PACK_AB R82, RZ, R82 ;  /* 0x00000052ff52723e */ /* 0x000fe400000010ff */
[----:B------:R-:W-:Y:S02]  /*5ce0*/  F2FP.BF16.F32.PACK_AB R83, RZ, R83 ;  /* 0x00000053ff53723e */ /* 0x000fe400000010ff */
[----:B------:R-:W-:Y:S01]  /*5cf0*/  F2FP.BF16.F32.PACK_AB R84, RZ, R84 ;  /* 0x00000054ff54723e */ /* 0x000fe200000010ff */
[----:B0-----:R-:W-:Y:S01]  /*5d00*/  @P5 IMAD.MOV.U32 R2, RZ, RZ, R6 ;  /* 0x000000ffff025224 */ /* 0x001fe200078e0006 */
[----:B------:R-:W-:Y:S01]  /*5d10*/  F2FP.BF16.F32.PACK_AB R85, RZ, R85 ;  /* 0x00000055ff55723e */ /* 0x000fe200000010ff */
[----:B------:R-:W-:Y:S01]  /*5d20*/  @P5 IMAD.MOV.U32 R3, RZ, RZ, R7 ;  /* 0x000000ffff035224 */ /* 0x000fe200078e0007 */
[----:B------:R-:W-:-:S02]  /*5d30*/  F2FP.BF16.F32.PACK_AB R86, RZ, R86 ;  /* 0x00000056ff56723e */ /* 0x000fc400000010ff */
[----:B------:R-:W-:Y:S02]  /*5d40*/  F2FP.BF16.F32.PACK_AB R87, RZ, R87 ;  /* 0x00000057ff57723e */ /* 0x000fe400000010ff */
[----:B------:R0:W-:Y:S01]  /*5d50*/  @P5 STG.E.U16 desc[UR36][R2.64+0xd2], R79 ;  /* 0x0000d24f02005986 */ /* 0x0001e2000c101524 */
[C---:B------:R-:W-:Y:S02]  /*5d60*/  ISETP.GT.AND P5, PT, R0.reuse, RZ, P3 ;  /* 0x000000ff0000720c */ /* 0x040fe40001fa4270 */
[----:B------:R-:W-:-:S11]  /*5d70*/  ISETP.GT.AND P3, PT, R0, 0x8, P3 ;  /* 0x000000080000780c */ /* 0x000fd60001f64270 */
[----:B0-----:R-:W-:Y:S02]  /*5d80*/  @P5 IMAD.MOV.U32 R2, RZ, RZ, R4 ;  /* 0x000000ffff025224 */ /* 0x001fe400078e0004 */
[----:B------:R-:W-:-:S05]  /*5d90*/  @P5 IMAD.MOV.U32 R3, RZ, RZ, R5 ;  /* 0x000000ffff035224 */ /* 0x000fca00078e0005 */
[----:B------:R0:W-:Y:S01]  /*5da0*/  @P5 STG.E.U16 desc[UR36][R2.64+0xe0], R80 ;  /* 0x0000e05002005986 */ /* 0x0001e2000c101524 */
[C---:B------:R-:W-:Y:S02]  /*5db0*/  ISETP.GT.AND P5, PT, R0.reuse, RZ, P0 ;  /* 0x000000ff0000720c */ /* 0x040fe400007a4270 */
[----:B------:R-:W-:Y:S01]  /*5dc0*/  ISETP.GT.AND P0, PT, R0, 0x8, P0 ;  /* 0x000000080000780c */ /* 0x000fe20000704270 */
[----:B0-----:R-:W-:Y:S02]  /*5dd0*/  @P4 IMAD.MOV.U32 R2, RZ, RZ, R4 ;  /* 0x000000ffff024224 */ /* 0x001fe400078e0004 */
[----:B------:R-:W-:-:S05]  /*5de0*/  @P4 IMAD.MOV.U32 R3, RZ, RZ, R5 ;  /* 0x000000ffff034224 */ /* 0x000fca00078e0005 */
[----:B------:R0:W-:Y:S01]  /*5df0*/  @P4 STG.E.U16 desc[UR36][R2.64+0xe2], R81 ;  /* 0x0000e25102004986 */ /* 0x0001e2000c101524 */
[C---:B------:R-:W-:Y:S02]  /*5e00*/  ISETP.GT.AND P4, PT, R0.reuse, RZ, P1 ;  /* 0x000000ff0000720c */ /* 0x040fe40000f84270 */
[----:B------:R-:W-:Y:S01]  /*5e10*/  ISETP.GT.AND P1, PT, R0, 0x8, P1 ;  /* 0x000000080000780c */ /* 0x000fe20000f24270 */
[----:B0-----:R-:W-:Y:S02]  /*5e20*/  @P3 IMAD.MOV.U32 R2, RZ, RZ, R6 ;  /* 0x000000ffff023224 */ /* 0x001fe400078e0006 */
[----:B------:R-:W-:-:S05]  /*5e30*/  @P3 IMAD.MOV.U32 R3, RZ, RZ, R7 ;  /* 0x000000ffff033224 */ /* 0x000fca00078e0007 */
[----:B------:R0:W-:Y:S02]  /*5e40*/  @P3 STG.E.U16 desc[UR36][R2.64+0xe0], R82 ;  /* 0x0000e05202003986 */ /* 0x0001e4000c101524 */
[----:B0-----:R-:W-:Y:S02]  /*5e50*/  @P2 IMAD.MOV.U32 R2, RZ, RZ, R6 ;  /* 0x000000ffff022224 */ /* 0x001fe400078e0006 */
[----:B------:R-:W-:-:S05]  /*5e60*/  @P2 IMAD.MOV.U32 R3, RZ, RZ, R7 ;  /* 0x000000ffff032224 */ /* 0x000fca00078e0007 */
[----:B------:R0:W-:Y:S02]  /*5e70*/  @P2 STG.E.U16 desc[UR36][R2.64+0xe2], R83 ;  /* 0x0000e25302002986 */ /* 0x0001e4000c101524 */
[----:B0-----:R-:W-:Y:S02]  /*5e80*/  @P4 IMAD.MOV.U32 R2, RZ, RZ, R4 ;  /* 0x000000ffff024224 */ /* 0x001fe400078e0004 */
[----:B------:R-:W-:-:S05]  /*5e90*/  @P4 IMAD.MOV.U32 R3, RZ, RZ, R5 ;  /* 0x000000ffff034224 */ /* 0x000fca00078e0005 */
[----:B------:R0:W-:Y:S04]  /*5ea0*/  @P4 STG.E.U16 desc[UR36][R2.64+0xf0], R84 ;  /* 0x0000f05402004986 */ /* 0x0001e8000c101524 */
[----:B------:R1:W-:Y:S01]  /*5eb0*/  @P5 STG.E.U16 desc[UR36][R4.64+0xf2], R85 ;  /* 0x0000f25504005986 */ /* 0x0003e2000c101524 */
[----:B0-----:R-:W-:Y:S02]  /*5ec0*/  @P1 IMAD.MOV.U32 R2, RZ, RZ, R6 ;  /* 0x000000ffff021224 */ /* 0x001fe400078e0006 */
[----:B------:R-:W-:-:S05]  /*5ed0*/  @P1 IMAD.MOV.U32 R3, RZ, RZ, R7 ;  /* 0x000000ffff031224 */ /* 0x000fca00078e0007 */
[----:B------:R1:W-:Y:S04]  /*5ee0*/  @P1 STG.E.U16 desc[UR36][R2.64+0xf0], R86 ;  /* 0x0000f05602001986 */ /* 0x0003e8000c101524 */
[----:B------:R1:W-:Y:S02]  /*5ef0*/  @P0 STG.E.U16 desc[UR36][R6.64+0xf2], R87 ;  /* 0x0000f25706000986 */ /* 0x0003e4000c101524 */
.L_x_158:
[----:B------:R-:W-:Y:S05]  /*5f00*/  BSYNC B0 ;  /* 0x0000000000007941 */ /* 0x000fea0003800000 */
.L_x_32:
[----:B01----:R-:W2:Y:S01]  /*5f10*/  LDL.64 R2, [R1] ;  /* 0x0000000001027983 */ /* 0x003ea20000100a00 */
[----:B------:R-:W-:Y:S01]  /*5f20*/  ULDC.64 UR4, c[0x0][0x650] ;  /* 0x0001940000047ab9 */ /* 0x000fe20000000a00 */
[----:B------:R0:W-:Y:S01]  /*5f30*/  SYNCS.ARRIVE.TRANS64.A1T0 RZ, [R96+UR47], RZ ;  /* 0x000000ff60ff79a7 */ /* 0x0001e2000810002f */
[----:B------:R-:W-:Y:S01]  /*5f40*/  PRMT R0, RZ, 0x7610, R0 ;  /* 0x00007610ff007816 */ /* 0x000fe20000000000 */
[----:B-----5:R-:W-:Y:S02]  /*5f50*/  IMAD.MOV.U32 R19, RZ, RZ, -0x1 ;  /* 0xffffffffff137424 */ /* 0x020fe400078e00ff */
[----:B------:R-:W-:Y:S01]  /*5f60*/  IMAD.MOV.U32 R22, RZ, RZ, -0x1 ;  /* 0xffffffffff167424 */ /* 0x000fe200078e00ff */
[----:B--2---:R-:W-:-:S04]  /*5f70*/  LEA R18, P0, R2, R18, 0x1 ;  /* 0x0000001202127211 */ /* 0x004fc800078008ff */
[----:B------:R-:W-:Y:S01]  /*5f80*/  LEA.HI.X R17, R2, R17, R23, 0x1, P0 ;  /* 0x0000001102117211 */ /* 0x000fe200000f0c17 */
[----:B------:R-:W-:Y:S01]  /*5f90*/  IMAD.MOV.U32 R2, RZ, RZ, -0x1 ;  /* 0xffffffffff027424 */ /* 0x000fe200078e00ff */
[----:B------:R-:W-:-:S04]  /*5fa0*/  ISETP.GE.U32.AND P0, PT, R18, UR4, PT ;  /* 0x0000000412007c0c */ /* 0x000fc8000bf06070 */
[----:B------:R-:W-:-:S13]  /*5fb0*/  ISETP.GE.U32.AND.EX P0, PT, R17, UR5, PT, P0 ;  /* 0x0000000511007c0c */ /* 0x000fda000bf06100 */
[----:B0-----:R-:W-:Y:S05]  /*5fc0*/  @P0 BRA `(.L_x_159) ;  /* 0x0000000400700947 */ /* 0x001fea0003800000 */
[----:B------:R-:W0:Y:S01]  /*5fd0*/  S2R R10, SR_CTAID.X ;  /* 0x00000000000a7919 */ /* 0x000e220000002500 */
[----:B------:R-:W1:Y:S01]  /*5fe0*/  LDC.64 R8, c[0x0][0x628] ;  /* 0x00018a00ff087b82 */ /* 0x000e620000000a00 */
[----:B------:R-:W-:Y:S01]  /*5ff0*/  ULDC UR4, c[0x0][0x150] ;  /* 0x0000540000047ab9 */ /* 0x000fe20000000800 */
[----:B---34-:R-:W-:Y:S01]  /*6000*/  IMAD.MOV.U32 R6, RZ, RZ, R18 ;  /* 0x000000ffff067224 */ /* 0x018fe200078e0012 */
[----:B------:R-:W2:Y:S01]  /*6010*/  S2R R20, SR_CTAID.Y ;  /* 0x0000000000147919 */ /* 0x000ea20000002600 */
[----:B------:R-:W-:-:S04]  /*6020*/  IMAD.MOV.U32 R7, RZ, RZ, R17 ;  /* 0x000000ffff077224 */ /* 0x000fc800078e0011 */
[----:B------:R-:W3:Y:S08]  /*6030*/  LDC R15, c[0x0][0x144] ;  /* 0x00005100ff0f7b82 */ /* 0x000ef00000000800 */
[----:B------:R-:W4:Y:S08]  /*6040*/  LDC R0, c[0x0][0x630] ;  /* 0x00018c00ff007b82 */ /* 0x000f300000000800 */
[----:B------:R-:W2:Y:S01]  /*6050*/  LDC.64 R12, c[0x0][0x620] ;  /* 0x00018800ff0c7b82 */ /* 0x000ea20000000a00 */
[----:B-1----:R-:W-:-:S04]  /*6060*/  ISETP.NE.U32.AND P0, PT, R8, RZ, PT ;  /* 0x000000ff0800720c */ /* 0x002fc80003f05070 */
[----:B------:R-:W-:Y:S02]  /*6070*/  ISETP.NE.AND.EX P0, PT, R9, RZ, PT, P0 ;  /* 0x000000ff0900720c */ /* 0x000fe40003f05300 */
[----:B0-----:R-:W-:-:S05]  /*6080*/  I2FP.F32.U32 R2, R10 ;  /* 0x0000000a00027245 */ /* 0x001fca0000201000 */
[----:B------:R-:W-:-:S04]  /*6090*/  FMUL R2, R2, UR4 ;  /* 0x0000000402027c20 */ /* 0x000fc80008400000 */
[----:B------:R0:W1:Y:S02]  /*60a0*/  F2I.U32.TRUNC.NTZ R14, R2 ;  /* 0x00000002000e7305 */ /* 0x000064000020f000 */
[----:B---34-:R-:W-:Y:S05]  /*60b0*/  @!P0 BRA `(.L_x_160) ;  /* 0x0000000000288947 */ /* 0x018fea0003800000 */
[----:B------:R-:W3:Y:S02]  /*60c0*/  LDC R3, c[0x0][0x634] ;  /* 0x00018d00ff037b82 */ /* 0x000ee40000000800 */
[----:B---3--:R-:W-:-:S05]  /*60d0*/  IADD3 R7, P0, R18, R3, RZ ;  /* 0x0000000312077210 */ /* 0x008fca0007f1e0ff */
[----:B------:R-:W-:-:S04]  /*60e0*/  IMAD.X R11, RZ, RZ, R17, P0 ;  /* 0x000000ffff0b7224 */ /* 0x000fc800000e0611 */
[----:B0-----:R-:W-:-:S04]  /*60f0*/  IMAD.WIDE.U32 R2, R11, R8, RZ ;  /* 0x000000080b027225 */ /* 0x001fc800078e00ff */
[----:B------:R-:W-:-:S04]  /*6100*/  IMAD.WIDE.U32 R4, P0, R7, R9, R2 ;  /* 0x0000000907047225 */ /* 0x000fc80007800002 */
[----:B------:R-:W-:-:S04]  /*6110*/  IMAD.WIDE.U32 R2, R7, R8, RZ ;  /* 0x0000000807027225 */ /* 0x000fc800078e00ff */
[----:B------:R-:W-:Y:S01]  /*6120*/  IMAD.X R7, RZ, RZ, RZ, P0 ;  /* 0x000000ffff077224 */ /* 0x000fe200000e06ff */
[----:B------:R-:W-:Y:S01]  /*6130*/  IADD3 RZ, P0, R3, R4, RZ ;  /* 0x0000000403ff7210 */ /* 0x000fe20007f1e0ff */
[----:B------:R-:W-:-:S04]  /*6140*/  IMAD.MOV.U32 R6, RZ, RZ, R5 ;  /* 0x000000ffff067224 */ /* 0x000fc800078e0005 */
[----:B------:R-:W-:-:S08]  /*6150*/  IMAD.WIDE.U32.X R6, R11, R9, R6, P0 ;  /* 0x000000090b067225 */ /* 0x000fd000000e0406 */
.L_x_160:
[----:B------:R-:W3:Y:S01]  /*6160*/  LDC.64 R26, c[0x0][0x640] ;  /* 0x00019000ff1a7b82 */ /* 0x000ee20000000a00 */
[-C--:B------:R-:W-:Y:S01]  /*6170*/  SHF.R.U64 R11, R6, R0.reuse, R7 ;  /* 0x00000000060b7219 */ /* 0x080fe20000001207 */
[----:B------:R-:W-:Y:S01]  /*6180*/  IMAD.MOV.U32 R19, RZ, RZ, R17 ;  /* 0x000000ffff137224 */ /* 0x000fe200078e0011 */
[----:B------:R-:W-:Y:S01]  /*6190*/  SHF.R.U32.HI R0, RZ, R0, R7 ;  /* 0x00000000ff007219 */ /* 0x000fe20000011607 */
[----:B-1----:R-:W-:Y:S01]  /*61a0*/  IMAD.MOV R14, RZ, RZ, -R14 ;  /* 0x000000ffff0e7224 */ /* 0x002fe200078e0a0e */
[----:B------:R-:W-:Y:S01]  /*61b0*/  IADD3 R5, P0, RZ, -R11, RZ ;  /* 0x8000000bff057210 */ /* 0x000fe20007f1e0ff */
[----:B------:R-:W-:Y:S01]  /*61c0*/  ULDC UR4, c[0x0][0x154] ;  /* 0x0000550000047ab9 */ /* 0x000fe20000000800 */
[----:B------:R-:W-:Y:S01]  /*61d0*/  IMAD.MOV.U32 R7, RZ, RZ, 0x1 ;  /* 0x00000001ff077424 */ /* 0x000fe200078e00ff */
[----:B------:R-:W1:Y:S01]  /*61e0*/  LDC R4, c[0x0][0x618] ;  /* 0x00018600ff047b82 */ /* 0x000e620000000800 */
[----:B------:R-:W-:Y:S02]  /*61f0*/  IMAD R22, R15, R14, R10 ;  /* 0x0000000e0f167224 */ /* 0x000fe400078e020a */
[----:B------:R-:W-:-:S04]  /*6200*/  IMAD.X R3, RZ, RZ, ~R0, P0 ;  /* 0x000000ffff037224 */ /* 0x000fc800000e0e00 */
[-C--:B--2---:R-:W-:Y:S01]  /*6210*/  IMAD R0, R3, R12.reuse, RZ ;  /* 0x0000000c03007224 */ /* 0x084fe200078e02ff */
[----:B------:R-:W2:Y:S01]  /*6220*/  LDC R6, c[0x0][0x608] ;  /* 0x00018200ff067b82 */ /* 0x000ea20000000800 */
[----:B0-----:R-:W-:-:S04]  /*6230*/  IMAD.WIDE.U32 R2, R5, R12, R18 ;  /* 0x0000000c05027225 */ /* 0x001fc800078e0012 */
[----:B------:R-:W-:Y:S01]  /*6240*/  IMAD R5, R5, R13, R0 ;  /* 0x0000000d05057224 */ /* 0x000fe200078e0200 */
[----:B------:R-:W-:Y:S02]  /*6250*/  I2FP.F32.U32 R0, R20 ;  /* 0x0000001400007245 */ /* 0x000fe40000201000 */
[----:B------:R-:W0:Y:S01]  /*6260*/  LDC R24, c[0x0][0x658] ;  /* 0x00019600ff187b82 */ /* 0x000e220000000800 */
[----:B------:R-:W-:Y:S01]  /*6270*/  IMAD.IADD R3, R3, 0x1, R5 ;  /* 0x0000000103037824 */ /* 0x000fe200078e0205 */
[----:B---3--:R-:W-:Y:S01]  /*6280*/  ISETP.NE.U32.AND P0, PT, R26, RZ, PT ;  /* 0x000000ff1a00720c */ /* 0x008fe20003f05070 */
[----:B------:R-:W-:Y:S01]  /*6290*/  FMUL R0, R0, UR4 ;  /* 0x0000000400007c20 */ /* 0x000fe20008400000 */
[----:B------:R-:W-:Y:S02]  /*62a0*/  IMAD.MOV.U32 R5, RZ, RZ, -0x1 ;  /* 0xffffffffff057424 */ /* 0x000fe400078e00ff */
[----:B------:R-:W-:Y:S01]  /*62b0*/  ISETP.NE.AND.EX P0, PT, R27, RZ, PT, P0 ;  /* 0x000000ff1b00720c */ /* 0x000fe20003f05300 */
[----:B------:R3:W4:Y:S01]  /*62c0*/  F2I.U32.TRUNC.NTZ R12, R0 ;  /* 0x00000000000c7305 */ /* 0x000722000020f000 */
[----:B------:R-:W3:Y:S01]  /*62d0*/  LDC R15, c[0x0][0x148] ;  /* 0x00005200ff0f7b82 */ /* 0x000ee20000000800 */
[----:B-1----:R-:W-:-:S02]  /*62e0*/  SHF.R.U64 R10, R2, R4, R3 ;  /* 0x00000004020a7219 */ /* 0x002fc40000001203 */
[----:B------:R-:W-:-:S05]  /*62f0*/  SHF.R.U32.HI R3, RZ, R4, R3 ;  /* 0x00000004ff037219 */ /* 0x000fca0000011603 */
[----:B------:R-:W1:Y:S01]  /*6300*/  LDC R14, c[0x0][0x600] ;  /* 0x00018000ff0e7b82 */ /* 0x000e620000000800 */
[-CC-:B--2---:R-:W-:Y:S02]  /*6310*/  SHF.R.U64 R8, R10, R6.reuse, R3.reuse ;  /* 0x000000060a087219 */ /* 0x184fe40000001203 */
[----:B------:R-:W-:-:S05]  /*6320*/  SHF.R.U32.HI R3, RZ, R6, R3 ;  /* 0x00000006ff037219 */ /* 0x000fca0000011603 */
[----:B------:R-:W2:Y:S01]  /*6330*/  LDC R21, c[0x0][0x648] ;  /* 0x00019200ff157b82 */ /* 0x000ea20000000800 */
[-CC-:B0-----:R-:W-:Y:S02]  /*6340*/  SHF.R.U64 R13, R8, R24.reuse, R3.reuse ;  /* 0x00000018080d7219 */ /* 0x181fe40000001203 */
[-C--:B------:R-:W-:Y:S02]  /*6350*/  SHF.L.U32 R5, R5, R24.reuse, RZ ;  /* 0x0000001805057219 */ /* 0x080fe400000006ff */
[-C--:B------:R-:W-:Y:S01]  /*6360*/  SHF.R.U32.HI R3, RZ, R24.reuse, R3 ;  /* 0x00000018ff037219 */ /* 0x080fe20000011603 */
[----:B------:R-:W-:Y:S01]  /*6370*/  IMAD.MOV.U32 R2, RZ, RZ, R13 ;  /* 0x000000ffff027224 */ /* 0x000fe200078e000d */
[----:B------:R-:W-:Y:S01]  /*6380*/  SHF.L.U32 R24, R7, R24, RZ ;  /* 0x0000001807187219 */ /* 0x000fe200000006ff */
[----:B------:R-:W0:Y:S01]  /*6390*/  LDC R25, c[0x0][0x638] ;  /* 0x00018e00ff197b82 */ /* 0x000e220000000800 */
[----:B------:R-:W-:-:S07]  /*63a0*/  LOP3.LUT R19, RZ, R5, RZ, 0x33, !PT ;  /* 0x00000005ff137212 */ /* 0x000fce00078e33ff */
[----:B------:R-:W0:Y:S01]  /*63b0*/  LDC R28, c[0x0][0x610] ;  /* 0x00018400ff1c7b82 */ /* 0x000e220000000800 */
[----:B----4-:R-:W-:Y:S05]  /*63c0*/  @!P0 BRA `(.L_x_161) ;  /* 0x0000000000288947 */ /* 0x010fea0003800000 */
[----:B---3--:R-:W3:Y:S02]  /*63d0*/  LDC R0, c[0x0][0x64c] ;  /* 0x00019300ff007b82 */ /* 0x008ee40000000800 */
[----:B---3--:R-:W-:-:S05]  /*63e0*/  IADD3 R7, P0, R13, R0, RZ ;  /* 0x000000000d077210 */ /* 0x008fca0007f1e0ff */
        /* <DEDUP_REMOVED lines=8> */
.L_x_161:
[----:B------:R-:W4:Y:S01]  /*6470*/  LDC R4, c[0x0][0x65c] ;  /* 0x00019700ff047b82 */ /* 0x000f220000000800 */
[----:B--23--:R-:W-:Y:S01]  /*6480*/  SHF.R.U64 R0, R2, R21, R3 ;  /* 0x0000001502007219 */ /* 0x00cfe20000001203 */
[----:B-1----:R-:W-:Y:S01]  /*6490*/  VIADD R3, R14, 0xffffffff ;  /* 0xffffffff0e037836 */ /* 0x002fe20000000000 */
[----:B------:R-:W-:Y:S01]  /*64a0*/  LOP3.LUT R19, R8, R19, RZ, 0xc0, !PT ;  /* 0x0000001308137212 */ /* 0x000fe200078ec0ff */
[----:B------:R-:W-:Y:S02]  /*64b0*/  IMAD.MOV R12, RZ, RZ, -R12 ;  /* 0x000000ffff0c7224 */ /* 0x000fe400078e0a0c */
[----:B------:R-:W-:Y:S01]  /*64c0*/  IMAD.MOV R2, RZ, RZ, -R0 ;  /* 0x000000ffff027224 */ /* 0x000fe200078e0a00 */
[----:B------:R-:W-:Y:S01]  /*64d0*/  LOP3.LUT R3, R10, R3, RZ, 0xc0, !PT ;  /* 0x000000030a037212 */ /* 0x000fe200078ec0ff */
[----:B------:R-:W-:Y:S02]  /*64e0*/  IMAD R19, R24, R0, R19 ;  /* 0x0000000018137224 */ /* 0x000fe400078e0213 */
[----:B0-----:R-:W-:-:S04]  /*64f0*/  IMAD R0, R2, R25, R13 ;  /* 0x0000001902007224 */ /* 0x001fc800078e020d */
[----:B------:R-:W-:Y:S01]  /*6500*/  IMAD R2, R0, R14, R3 ;  /* 0x0000000e00027224 */ /* 0x000fe200078e0203 */
[----:B----4-:R-:W-:Y:S01]  /*6510*/  ISETP.NE.AND P0, PT, R4, 0x1, PT ;  /* 0x000000010400780c */ /* 0x010fe20003f05270 */
[----:B------:R-:W-:-:S05]  /*6520*/  IMAD.MOV.U32 R4, RZ, RZ, 0x1 ;  /* 0x00000001ff047424 */ /* 0x000fca00078e00ff */
[----:B------:R-:W-:-:S07]  /*6530*/  PRMT R0, R4, 0x7610, R0 ;  /* 0x0000761004007816 */ /* 0x000fce0000000000 */
[----:B------:R-:W-:-:S04]  /*6540*/  @P0 IMAD R22, R15, R12, R20 ;  /* 0x0000000c0f160224 */ /* 0x000fc800078e0214 */
[----:B------:R-:W-:-:S05]  /*6550*/  IMAD R19, R19, R28, R22 ;  /* 0x0000001c13137224 */ /* 0x000fca00078e0216 */
[----:B------:R-:W-:Y:S02]  /*6560*/  SEL R22, R2, R19, !P0 ;  /* 0x0000001302167207 */ /* 0x000fe40004000000 */
[----:B------:R-:W-:Y:S01]  /*6570*/  SEL R19, R19, R2, !P0 ;  /* 0x0000000213137207 */ /* 0x000fe20004000000 */
[----:B------:R-:W-:-:S07]  /*6580*/  IMAD.MOV.U32 R2, RZ, RZ, R11 ;  /* 0x000000ffff027224 */ /* 0x000fce00078e000b */
.L_x_159:
[----:B------:R-:W-:Y:S02]  /*6590*/  LOP3.LUT P0, RZ, R0, 0xff, RZ, 0xc0, !PT ;  /* 0x000000ff00ff7812 */ /* 0x000fe4000780c0ff */
[----:B------:R-:W-:-:S11]  /*65a0*/  LOP3.LUT R101, R101, 0x1, RZ, 0x3c, !PT ;  /* 0x0000000165657812 */ /* 0x000fd600078e3cff */
[----:B------:R-:W-:Y:S05]  /*65b0*/  @P0 BRA `(.L_x_162) ;  /* 0xffffffac00c40947 */ /* 0x000fea000383ffff */
[----:B------:R-:W-:Y:S05]  /*65c0*/  EXIT ;  /* 0x000000000000794d */ /* 0x000fea0003800000 */
.L_x_13:
[----:B------:R-:W-:-:S08]  /*65d0*/  ISETP.NE.AND P0, PT, R0, RZ, PT ;  /* 0x000000ff0000720c */ /* 0x000fd00003f05270 */
[----:B0-----:R-:W0:-:S00]  /*65e0*/  USETMAXREG.DEALLOC.CTAPOOL 0x28 ;  /* 0x00000028000079c8 */ /* 0x001e0000080e0500 */
[----:B------:R-:W-:Y:S05]  /*65f0*/  @P0 EXIT ;  /* 0x000000000000094d */ /* 0x000fea0003800000 */
[----:B0-----:R-:W-:Y:S01]  /*6600*/  LOP3.LUT P0, RZ, R8, 0xff, RZ, 0xc0, !PT ;  /* 0x000000ff08ff7812 */ /* 0x001fe2000780c0ff */
[----:B------:R-:W-:Y:S02]  /*6610*/  IMAD.MOV.U32 R0, RZ, RZ, 0x1 ;  /* 0x00000001ff007424 */ /* 0x000fe400078e00ff */
[----:B------:R-:W-:-:S10]  /*6620*/  IMAD.MOV.U32 R7, RZ, RZ, RZ ;  /* 0x000000ffff077224 */ /* 0x000fd400078e00ff */
[----:B------:R-:W-:Y:S05]  /*6630*/  @!P0 BRA `(.L_x_163) ;  /* 0x0000000c001c8947 */ /* 0x000fea0003800000 */
[----:B------:R-:W-:Y:S01]  /*6640*/  LOP3.LUT P0, RZ, R4, 0x1f, RZ, 0xc0, !PT ;  /* 0x0000001f04ff7812 */ /* 0x000fe2000780c0ff */
[----:B------:R-:W-:Y:S01]  /*6650*/  ULDC UR5, c[0x0][0x658] ;  /* 0x0001960000057ab9 */ /* 0x000fe20000000800 */
[----:B------:R-:W-:Y:S01]  /*6660*/  UMOV UR6, 0xffffffff ;  /* 0xffffffff00067882 */ /* 0x000fe20000000000 */
[----:B------:R-:W-:Y:S01]  /*6670*/  BSSY B0, `(.L_x_163) ;  /* 0x00000c3000007945 */ /* 0x000fe20003800000 */
[----:B------:R-:W-:Y:S01]  /*6680*/  USHF.L.U32 UR6, UR6, UR5, URZ ;  /* 0x0000000506067299 */ /* 0x000fe2000800063f */
[C---:B------:R-:W-:Y:S01]  /*6690*/  ISETP.NE.AND P2, PT, R3.reuse, RZ, PT ;  /* 0x000000ff0300720c */ /* 0x040fe20003f45270 */
[----:B------:R-:W-:Y:S01]  /*66a0*/  IMAD.MOV.U32 R8, RZ, RZ, 0x1 ;  /* 0x00000001ff087424 */ /* 0x000fe200078e00ff */
[----:B------:R-:W-:Y:S01]  /*66b0*/  ISETP.NE.OR P0, PT, R3, RZ, !P0 ;  /* 0x000000ff0300720c */ /* 0x000fe20004705670 */
[----:B------:R-:W-:Y:S01]  /*66c0*/  IMAD.MOV.U32 R0, RZ, RZ, 0x1 ;  /* 0x00000001ff007424 */ /* 0x000fe200078e00ff */
[----:B------:R-:W-:Y:S01]  /*66d0*/  LOP3.LUT R6, R16, 0x2, RZ, 0xfc, !PT ;  /* 0x0000000210067812 */ /* 0x000fe200078efcff */
[----:B------:R-:W-:Y:S01]  /*66e0*/  IMAD.MOV.U32 R7, RZ, RZ, RZ ;  /* 0x000000ffff077224 */ /* 0x000fe200078e00ff */
[----:B------:R-:W-:Y:S01]  /*66f0*/  ULDC UR4, c[0x0][0x600] ;  /* 0x0001800000047ab9 */ /* 0x000fe20000000800 */
[----:B------:R-:W-:Y:S01]  /*6700*/  UMOV UR7, 0x1 ;  /* 0x0000000100077882 */ /* 0x000fe20000000000 */
[----:B------:R-:W-:-:S02]  /*6710*/  UIADD3 UR19, UR40, 0x1, URZ ;  /* 0x0000000128137890 */ /* 0x000fc4000fffe03f */
[----:B------:R-:W-:Y:S02]  /*6720*/  UIADD3 UR15, UR4, -0x1, URZ ;  /* 0xffffffff040f7890 */ /* 0x000fe4000fffe03f */
[----:B------:R-:W-:Y:S02]  /*6730*/  USHF.L.U32 UR17, UR7, UR5, URZ ;  /* 0x0000000507117299 */ /* 0x000fe4000800063f */
[----:B------:R-:W-:Y:S01]  /*6740*/  ULOP3.LUT UR16, URZ, UR6, URZ, 0x33, !UPT ;  /* 0x000000063f107292 */ /* 0x000fe2000f8e333f */
[----:B------:R-:W-:-:S11]  /*6750*/  ULDC.64 UR20, c[0x0][0x198] ;  /* 0x0000660000147ab9 */ /* 0x000fd60000000a00 */
.L_x_175:
[----:B------:R-:W-:-:S03]  /*6760*/  UMOV UR4, 0xffffffff ;  /* 0xffffffff00047882 */ /* 0x000fc60000000000 */
[----:B------:R-:W-:Y:S05]  /*6770*/  BRA.DIV UR4, `(.L_x_164) ;  /* 0x0000001204047947 */ /* 0x000fea000b800000 */
[----:B------:R-:W-:-:S13]  /*6780*/  ELECT P6, URZ, PT ;  /* 0x00000000003f782f */ /* 0x000fda00038c0000 */
.L_x_189:
[----:B------:R-:W0:Y:S01]  /*6790*/  LDC R3, c[0x0][0x28c] ;  /* 0x0000a300ff037b82 */ /* 0x000e220000000800 */
[----:B------:R-:W-:Y:S01]  /*67a0*/  BSSY B1, `(.L_x_165) ;  /* 0x0000037000017945 */ /* 0x000fe20003800000 */
[----:B0-----:R-:W-:-:S13]  /*67b0*/  ISETP.LT.OR P6, PT, R3, 0x1, !P6 ;  /* 0x000000010300780c */ /* 0x001fda00077c1670 */
[----:B------:R-:W-:Y:S05]  /*67c0*/  @P6 BRA `(.L_x_166) ;  /* 0x0000000000d06947 */ /* 0x000fea0003800000 */
[----:B------:R-:W-:Y:S02]  /*67d0*/  IMAD.SHL.U32 R22, R22, 0x80, RZ ;  /* 0x0000008016167824 */ /* 0x000fe400078e00ff */
[----:B------:R-:W-:Y:S02]  /*67e0*/  IMAD.SHL.U32 R19, R19, 0x40, RZ ;  /* 0x0000004013137824 */ /* 0x000fe400078e00ff */
[----:B------:R-:W-:Y:S02]  /*67f0*/  IMAD.MOV.U32 R12, RZ, RZ, RZ ;  /* 0x000000ffff0c7224 */ /* 0x000fe400078e00ff */
[----:B------:R-:W-:Y:S02]  /*6800*/  IMAD.U32 R13, RZ, RZ, UR19 ;  /* 0x00000013ff0d7e24 */ /* 0x000fe4000f8e00ff */
[----:B------:R-:W-:Y:S02]  /*6810*/  IMAD.MOV.U32 R3, RZ, RZ, R0 ;  /* 0x000000ffff037224 */ /* 0x000fe400078e0000 */
[----:B------:R-:W-:-:S07]  /*6820*/  IMAD.MOV.U32 R4, RZ, RZ, R7 ;  /* 0x000000ffff047224 */ /* 0x000fce00078e0007 */
.L_x_170:
[----:B------:R-:W0:Y:S01]  /*6830*/  S2R R10, SR_CgaCtaId ;  /* 0x00000000000a7919 */ /* 0x000e220000008800 */
[----:B------:R-:W-:Y:S01]  /*6840*/  MOV R5, 0x400 ;  /* 0x0000040000057802 */ /* 0x000fe20000000f00 */
[----:B------:R-:W1:Y:S03]  /*6850*/  @!P2 LDC R9, c[0x0][0x500] ;  /* 0x00014000ff09ab82 */ /* 0x000e660000000800 */
[----:B0-----:R-:W-:Y:S02]  /*6860*/  LEA R11, R10, R5, 0x18 ;  /* 0x000000050a0b7211 */ /* 0x001fe400078ec0ff */
[----:B------:R-:W-:-:S03]  /*6870*/  SHF.L.U32 R5, R3, 0x1f, RZ ;  /* 0x0000001f03057819 */ /* 0x000fc600000006ff */
[----:B------:R-:W-:-:S04]  /*6880*/  IMAD R10, R4, 0x8, R11 ;  /* 0x00000008040a7824 */ /* 0x000fc800078e020b */
[----:B------:R-:W0:Y:S02]  /*6890*/  SYNCS.PHASECHK.TRANS64.TRYWAIT P1, [R10+URZ+0x28], R5 ;  /* 0x000028050a0075a7 */ /* 0x000e24000802017f */
[----:B01----:R-:W-:Y:S05]  /*68a0*/  @!P1 BRA `(.L_x_167) ;  /* 0x0000000c00d89947 */ /* 0x003fea0003800000 */
.L_x_190:
[----:B0-----:R-:W-:Y:S01]  /*68b0*/  PRMT R5, R6, 0x9910, RZ ;  /* 0x0000991006057816 */ /* 0x001fe200000000ff */
[----:B------:R0:W-:Y:S03]  /*68c0*/  @!P2 SYNCS.ARRIVE.TRANS64 RZ, [R10+URZ], R9 ;  /* 0x000000090affa9a7 */ /* 0x0001e6000800003f */
[----:B------:R-:W-:-:S13]  /*68d0*/  ISETP.NE.AND P1, PT, R5, 0x2, PT ;  /* 0x000000020500780c */ /* 0x000fda0003f25270 */
[----:B0-----:R-:W-:Y:S05]  /*68e0*/  @P1 BRA `(.L_x_168) ;  /* 0x0000000000041947 */ /* 0x001fea0003800000 */
[----:B------:R-:W-:Y:S01]  /*68f0*/  BPT.TRAP 0x1 ;  /* 0x000000040000795c */ /* 0x000fe20000300000 */
.L_x_168:
[----:B------:R-:W-:Y:S05]  /*6900*/  @P0 BRA `(.L_x_169) ;  /* 0x0000000000040947 */ /* 0x000fea0003800000 */
[----:B------:R-:W-:Y:S01]  /*6910*/  BPT.TRAP 0x1 ;  /* 0x000000040000795c */ /* 0x000fe20000300000 */
.L_x_169:
[--C-:B------:R-:W-:Y:S01]  /*6920*/  IMAD R5, R4, 0x1000, R11.reuse ;  /* 0x0000100004057824 */ /* 0x100fe200078e020b */
[----:B------:R-:W-:Y:S01]  /*6930*/  R2UR UR9, R10 ;  /* 0x000000000a0972ca */ /* 0x000fe200000e0000 */
[C---:B------:R-:W-:Y:S01]  /*6940*/  IMAD R11, R4.reuse, 0x2000, R11 ;  /* 0x00002000040b7824 */ /* 0x040fe200078e020b */
[----:B------:R-:W-:Y:S01]  /*6950*/  UIADD3 UR4, UP0, UR20, 0xf0, URZ ;  /* 0x000000f014047890 */ /* 0x000fe2000ff1e03f */
[----:B------:R-:W-:Y:S01]  /*6960*/  VIADD R13, R13, 0xffffffff ;  /* 0xffffffff0d0d7836 */ /* 0x000fe20000000000 */
[----:B------:R-:W-:Y:S01]  /*6970*/  R2UR UR5, R5 ;  /* 0x00000000050572ca */ /* 0x000fe200000e0000 */
[----:B------:R-:W-:Y:S01]  /*6980*/  UIADD3 UR22, UP1, UR20, 0x1f0, URZ ;  /* 0x000001f014167890 */ /* 0x000fe2000ff3e03f */
[----:B------:R-:W-:Y:S01]  /*6990*/  R2UR UR8, R11 ;  /* 0x000000000b0872ca */ /* 0x000fe200000e0000 */
[----:B------:R-:W-:Y:S01]  /*69a0*/  VIADD R4, R4, 0x1 ;  /* 0x0000000104047836 */ /* 0x000fe20000000000 */
[----:B------:R-:W-:Y:S01]  /*69b0*/  R2UR UR11, R19 ;  /* 0x00000000130b72ca */ /* 0x000fe200000e0000 */
[----:B------:R-:W-:Y:S01]  /*69c0*/  UIADD3.X UR23, URZ, UR21, URZ, UP1, !UPT ;  /* 0x000000153f177290 */ /* 0x000fe20008ffe43f */
[----:B------:R-:W-:Y:S01]  /*69d0*/  R2UR UR10, R12 ;  /* 0x000000000c0a72ca */ /* 0x000fe200000e0000 */
[----:B------:R-:W-:Y:S01]  /*69e0*/  UMOV UR6, 0x0 ;  /* 0x0000000000067882 */ /* 0x000fe20000000000 */
[----:B------:R-:W-:Y:S01]  /*69f0*/  R2UR UR12, R2 ;  /* 0x00000000020c72ca */ /* 0x000fe200000e0000 */
[----:B------:R-:W-:Y:S01]  /*6a00*/  UMOV UR7, 0x10000000 ;  /* 0x1000000000077882 */ /* 0x000fe20000000000 */
[----:B------:R-:W-:Y:S01]  /*6a10*/  R2UR UR18, R22 ;  /* 0x00000000161272ca */ /* 0x000fe200000e0000 */
[----:B------:R-:W-:Y:S01]  /*6a20*/  VIADD R12, R12, 0x20 ;  /* 0x000000200c0c7836 */ /* 0x000fe20000000000 */
[----:B------:R-:W-:Y:S01]  /*6a30*/  ISETP.GT.AND P3, PT, R13, 0x1, PT ;  /* 0x000000010d00780c */ /* 0x000fe20003f64270 */
[----:B------:R-:W-:Y:S01]  /*6a40*/  UIADD3 UR13, UR5, 0x180, URZ ;  /* 0x00000180050d7890 */ /* 0x000fe2000fffe03f */
[----:B------:R-:W-:Y:S01]  /*6a50*/  ISETP.NE.AND P1, PT, R4, 0x5, PT ;  /* 0x000000050400780c */ /* 0x000fe20003f25270 */
[----:B------:R-:W-:-:S02]  /*6a60*/  UIADD3.X UR5, URZ, UR21, URZ, UP0, !UPT ;  /* 0x000000153f057290 */ /* 0x000fc400087fe43f */
[----:B------:R-:W-:Y:S01]  /*6a70*/  UIADD3 UR14, UR8, 0x5180, URZ ;  /* 0x00005180080e7890 */ /* 0x000fe2000fffe03f */
[----:B------:R-:W-:Y:S02]  /*6a80*/  SEL R10, RZ, 0x1, P1 ;  /* 0x00000001ff0a7807 */ /* 0x000fe40000800000 */
[----:B------:R-:W-:Y:S01]  /*6a90*/  UMOV UR8, UR13 ;  /* 0x0000000d00087c82 */ /* 0x000fe20008000000 */
[----:B------:R-:W-:Y:S02]  /*6aa0*/  SEL R4, R4, RZ, P1 ;  /* 0x000000ff04047207 */ /* 0x000fe40000800000 */
[----:B------:R-:W-:Y:S01]  /*6ab0*/  LOP3.LUT R3, R3, R10, RZ, 0x3c, !PT ;  /* 0x0000000a03037212 */ /* 0x000fe200078e3cff */
[----:B------:R0:W-:Y:S02]  /*6ac0*/  UTMALDG.3D [UR8], [UR4], desc[UR6] ;  /* 0x00000608040075b4 */ /* 0x0001e40008011000 */
[----:B0-----:R-:W-:Y:S01]  /*6ad0*/  UMOV UR8, UR14 ;  /* 0x0000000e00087c82 */ /* 0x001fe20008000000 */
[----:B------:R-:W-:-:S02]  /*6ae0*/  UMOV UR11, UR18 ;  /* 0x00000012000b7c82 */ /* 0x000fc40008000000 */
[----:B------:R0:W-:Y:S02]  /*6af0*/  UTMALDG.3D [UR8], [UR22], desc[UR6] ;  /* 0x00000608160075b4 */ /* 0x0001e40008011000 */
[----:B0-----:R-:W-:Y:S05]  /*6b00*/  @P3 BRA `(.L_x_170) ;  /* 0xfffffffc00483947 */ /* 0x001fea000383ffff */
.L_x_166:
[----:B------:R-:W-:Y:S05]  /*6b10*/  BSYNC B1 ;  /* 0x0000000000017941 */ /* 0x000fea0003800000 */
.L_x_165:
[----:B------:R-:W2:Y:S01]  /*6b20*/  LDL.64 R10, [R1] ;  /* 0x00000000010a7983 */ /* 0x000ea20000100a00 */
[----:B------:R-:W-:Y:S01]  /*6b30*/  LOP3.LUT P4, RZ, R8, 0xff, RZ, 0xc0, !PT ;  /* 0x000000ff08ff7812 */ /* 0x000fe2000788c0ff */
[----:B------:R-:W-:Y:S01]  /*6b40*/  VIADD R4, R7, UR40 ;  /* 0x0000002807047c36 */ /* 0x000fe20008000000 */
[----:B------:R-:W-:Y:S01]  /*6b50*/  ULDC.64 UR4, c[0x0][0x650] ;  /* 0x0001940000047ab9 */ /* 0x000fe20000000a00 */
[----:B------:R-:W-:Y:S01]  /*6b60*/  IMAD.U32 R7, RZ, RZ, UR40 ;  /* 0x00000028ff077e24 */ /* 0x000fe2000f8e00ff */
[----:B------:R-:W-:Y:S01]  /*6b70*/  UISETP.GE.U32.AND UP0, UPT, UR40, 0x5, UPT ;  /* 0x000000052800788c */ /* 0x000fe2000bf06070 */
[----:B------:R-:W-:Y:S01]  /*6b80*/  BSSY B1, `(.L_x_171) ;  /* 0x000006f000017945 */ /* 0x000fe20003800000 */
[----:B------:R-:W-:Y:S01]  /*6b90*/  ISETP.GT.U32.AND P1, PT, R4, 0x4, PT ;  /* 0x000000040400780c */ /* 0x000fe20003f24070 */
[----:B------:R-:W-:Y:S01]  /*6ba0*/  IMAD.MOV.U32 R19, RZ, RZ, -0x1 ;  /* 0xffffffffff137424 */ /* 0x000fe200078e00ff */
[----:B------:R-:W-:Y:S01]  /*6bb0*/  PRMT R8, RZ, 0x7610, R8 ;  /* 0x00007610ff087816 */ /* 0x000fe20000000008 */
[----:B------:R-:W-:Y:S01]  /*6bc0*/  IMAD.MOV.U32 R22, RZ, RZ, -0x1 ;  /* 0xffffffffff167424 */ /* 0x000fe200078e00ff */
[----:B------:R-:W-:-:S02]  /*6bd0*/  ISETP.LT.U32.AND P1, PT, R7, 0x5, P1 ;  /* 0x000000050700780c */ /* 0x000fc40000f21070 */
[----:B------:R-:W-:Y:S01]  /*6be0*/  PLOP3.LUT P3, PT, PT, PT, UP0, 0x80, 0x0 ;  /* 0x000000000000781c */ /* 0x000fe20003f6f008 */
[----:B------:R-:W0:Y:S01]  /*6bf0*/  @P4 S2R R3, SR_CgaCtaId ;  /* 0x0000000000034919 */ /* 0x000e220000008800 */
[----:B------:R-:W-:-:S04]  /*6c00*/  @P4 MOV R2, 0x400 ;  /* 0x0000040000024802 */ /* 0x000fc80000000f00 */
[----:B0-----:R-:W-:Y:S01]  /*6c10*/  @P4 LEA R5, R3, R2, 0x18 ;  /* 0x0000000203054211 */ /* 0x001fe200078ec0ff */
[----:B------:R-:W-:-:S03]  /*6c20*/  IMAD.WIDE.U32 R2, R4, -0x33333333, RZ ;  /* 0xcccccccd04027825 */ /* 0x000fc600078e00ff */
[----:B------:R0:W-:Y:S01]  /*6c30*/  @P4 SYNCS.ARRIVE.TRANS64.A1T0 RZ, [R5+URZ+0x88], RZ ;  /* 0x000088ff05ff49a7 */ /* 0x0001e2000810003f */
[----:B------:R-:W-:Y:S01]  /*6c40*/  IMAD.MOV.U32 R2, RZ, RZ, -0x1 ;  /* 0xffffffffff027424 */ /* 0x000fe200078e00ff */
[----:B0-----:R-:W-:Y:S02]  /*6c50*/  SHF.R.U32.HI R5, RZ, 0x2, R3 ;  /* 0x00000002ff057819 */ /* 0x001fe40000011603 */
[----:B------:R-:W-:-:S03]  /*6c60*/  SEL R3, RZ, 0x1, !P1 ;  /* 0x00000001ff037807 */ /* 0x000fc60004800000 */
[----:B------:R-:W-:Y:S01]  /*6c70*/  IMAD R7, R5, -0x5, R4 ;  /* 0xfffffffb05077824 */ /* 0x000fe200078e0204 */
[----:B------:R-:W-:Y:S02]  /*6c80*/  LOP3.LUT R0, R0, R3, RZ, 0x3c, !PT ;  /* 0x0000000300007212 */ /* 0x000fe400078e3cff */
[----:B------:R-:W-:Y:S02]  /*6c90*/  PRMT R3, RZ, 0x7610, R3 ;  /* 0x00007610ff037816 */ /* 0x000fe40000000003 */
[----:B------:R-:W-:Y:S02]  /*6ca0*/  @P3 LOP3.LUT R0, R0, 0x1, R5, 0x78, !PT ;  /* 0x0000000100003812 */ /* 0x000fe400078e7805 */
[----:B--2---:R-:W-:-:S04]  /*6cb0*/  IADD3 R18, P4, R18, R10, RZ ;  /* 0x0000000a12127210 */ /* 0x004fc80007f9e0ff */
[----:B------:R-:W-:Y:S01]  /*6cc0*/  ISETP.GE.U32.AND P1, PT, R18, UR4, PT ;  /* 0x0000000412007c0c */ /* 0x000fe2000bf26070 */
[----:B------:R-:W-:-:S05]  /*6cd0*/  IMAD.X R17, R17, 0x1, R23, P4 ;  /* 0x0000000111117824 */ /* 0x000fca00020e0617 */
[----:B------:R-:W-:-:S13]  /*6ce0*/  ISETP.GE.U32.AND.EX P1, PT, R17, UR5, PT, P1 ;  /* 0x0000000511007c0c */ /* 0x000fda000bf26110 */
[----:B------:R-:W-:Y:S05]  /*6cf0*/  @P1 BRA `(.L_x_172) ;  /* 0x00000004005c1947 */ /* 0x000fea0003800000 */
[----:B------:R-:W0:Y:S01]  /*6d00*/  S2R R11, SR_CTAID.X ;  /* 0x00000000000b7919 */ /* 0x000e220000002500 */
[----:B------:R-:W-:Y:S01]  /*6d10*/  ULDC.64 UR4, c[0x0][0x628] ;  /* 0x00018a0000047ab9 */ /* 0x000fe20000000a00 */
[----:B------:R-:W1:Y:S01]  /*6d20*/  LDC R12, c[0x0][0x144] ;  /* 0x00005100ff0c7b82 */ /* 0x000e620000000800 */
[----:B------:R-:W-:Y:S01]  /*6d30*/  ISETP.NE.U32.AND P1, PT, RZ, UR4, PT ;  /* 0x00000004ff007c0c */ /* 0x000fe2000bf25070 */
[----:B------:R-:W2:Y:S01]  /*6d40*/  S2R R9, SR_CTAID.Y ;  /* 0x0000000000097919 */ /* 0x000ea20000002600 */
[----:B------:R-:W-:Y:S01]  /*6d50*/  ULDC UR6, c[0x0][0x150] ;  /* 0x0000540000067ab9 */ /* 0x000fe20000000800 */
[----:B------:R-:W-:Y:S01]  /*6d60*/  ULDC UR7, c[0x0][0x630] ;  /* 0x00018c0000077ab9 */ /* 0x000fe20000000800 */
[----:B------:R-:W-:Y:S01]  /*6d70*/  ISETP.NE.AND.EX P1, PT, RZ, UR5, PT, P1 ;  /* 0x00000005ff007c0c */ /* 0x000fe2000bf25310 */
[----:B------:R-:W-:Y:S01]  /*6d80*/  IMAD.MOV.U32 R2, RZ, RZ, R18 ;  /* 0x000000ffff027224 */ /* 0x000fe200078e0012 */
[----:B0-----:R-:W-:-:S05]  /*6d90*/  I2FP.F32.U32 R3, R11 ;  /* 0x0000000b00037245 */ /* 0x001fca0000201000 */
[----:B------:R-:W-:Y:S01]  /*6da0*/  FMUL R14, R3, UR6 ;  /* 0x00000006030e7c20 */ /* 0x000fe20008400000 */
[----:B------:R-:W-:-:S05]  /*6db0*/  IMAD.MOV.U32 R3, RZ, RZ, R17 ;  /* 0x000000ffff037224 */ /* 0x000fca00078e0011 */
[----:B--2---:R-:W-:Y:S05]  /*6dc0*/  @!P1 BRA `(.L_x_173) ;  /* 0x0000000000289947 */ /* 0x004fea0003800000 */
[----:B------:R-:W-:Y:S02]  /*6dd0*/  ULDC UR6, c[0x0][0x634] ;  /* 0x00018d0000067ab9 */ /* 0x000fe40000000800 */
[----:B------:R-:W-:-:S05]  /*6de0*/  IADD3 R3, P1, R18, UR6, RZ ;  /* 0x0000000612037c10 */ /* 0x000fca000ff3e0ff */
[----:B------:R-:W-:-:S04]  /*6df0*/  IMAD.X R13, RZ, RZ, R17, P1 ;  /* 0x000000ffff0d7224 */ /* 0x000fc800008e0611 */
[----:B------:R-:W-:-:S04]  /*6e00*/  IMAD.WIDE.U32 R4, R13, UR4, RZ ;  /* 0x000000040d047c25 */ /* 0x000fc8000f8e00ff */
[----:B------:R-:W-:-:S04]  /*6e10*/  IMAD.WIDE.U32 R4, P1, R3, UR5, R4 ;  /* 0x0000000503047c25 */ /* 0x000fc8000f820004 */
[----:B------:R-:W-:-:S04]  /*6e20*/  IMAD.WIDE.U32 R2, R3, UR4, RZ ;  /* 0x0000000403027c25 */ /* 0x000fc8000f8e00ff */
[----:B------:R-:W-:Y:S01]  /*6e30*/  IMAD.MOV.U32 R2, RZ, RZ, R5 ;  /* 0x000000ffff027224 */ /* 0x000fe200078e0005 */
[----:B------:R-:W-:Y:S01]  /*6e40*/  IADD3 RZ, P3, R3, R4, RZ ;  /* 0x0000000403ff7210 */ /* 0x000fe20007f7e0ff */
[----:B------:R-:W-:-:S04]  /*6e50*/  IMAD.X R3, RZ, RZ, RZ, P1 ;  /* 0x000000ffff037224 */ /* 0x000fc800008e06ff */
[----:B------:R-:W-:-:S08]  /*6e60*/  IMAD.WIDE.U32.X R2, R13, UR5, R2, P3 ;  /* 0x000000050d027c25 */ /* 0x000fd000098e0402 */
.L_x_173:
[--C-:B------:R-:W-:Y:S01]  /*6e70*/  SHF.R.U64 R10, R2, UR7, R3.reuse ;  /* 0x00000007020a7c19 */ /* 0x100fe20008001203 */
[----:B------:R-:W0:Y:S01]  /*6e80*/  F2I.U32.TRUNC.NTZ R14, R14 ;  /* 0x0000000e000e7305 */ /* 0x000e22000020f000 */
[----:B------:R-:W-:Y:S01]  /*6e90*/  SHF.R.U32.HI R2, RZ, UR7, R3 ;  /* 0x00000007ff027c19 */ /* 0x000fe20008011603 */
[----:B------:R-:W-:Y:S01]  /*6ea0*/  ULDC.64 UR4, c[0x0][0x620] ;  /* 0x0001880000047ab9 */ /* 0x000fe20000000a00 */
[----:B------:R-:W-:Y:S01]  /*6eb0*/  IADD3 R5, P1, RZ, -R10, RZ ;  /* 0x8000000aff057210 */ /* 0x000fe20007f3e0ff */
[----:B------:R-:W-:Y:S01]  /*6ec0*/  IMAD.MOV.U32 R3, RZ, RZ, R17 ;  /* 0x000000ffff037224 */ /* 0x000fe200078e0011 */
[----:B------:R-:W-:-:S03]  /*6ed0*/  ULDC.64 UR6, c[0x0][0x640] ;  /* 0x0001900000067ab9 */ /* 0x000fc60000000a00 */
[----:B------:R-:W-:Y:S01]  /*6ee0*/  IMAD.X R2, RZ, RZ, ~R2, P1 ;  /* 0x000000ffff027224 */ /* 0x000fe200008e0e02 */
[----:B------:R-:W-:-:S03]  /*6ef0*/  ISETP.NE.U32.AND P1, PT, RZ, UR6, PT ;  /* 0x00000006ff007c0c */ /* 0x000fc6000bf25070 */
[----:B------:R-:W-:Y:S01]  /*6f00*/  IMAD R4, R2, UR4, RZ ;  /* 0x0000000402047c24 */ /* 0x000fe2000f8e02ff */
[----:B------:R-:W-:Y:S01]  /*6f10*/  ISETP.NE.AND.EX P1, PT, RZ, UR7, PT, P1 ;  /* 0x00000007ff007c0c */ /* 0x000fe2000bf25310 */
[----:B------:R-:W-:-:S04]  /*6f20*/  IMAD.MOV.U32 R2, RZ, RZ, R18 ;  /* 0x000000ffff027224 */ /* 0x000fc800078e0012 */
[----:B------:R-:W-:Y:S01]  /*6f30*/  IMAD.WIDE.U32 R2, R5, UR4, R2 ;  /* 0x0000000405027c25 */ /* 0x000fe2000f8e0002 */
[----:B------:R-:W-:-:S03]  /*6f40*/  ULDC UR4, c[0x0][0x618] ;  /* 0x0001860000047ab9 */ /* 0x000fc60000000800 */
[----:B------:R-:W-:Y:S01]  /*6f50*/  IMAD R5, R5, UR5, R4 ;  /* 0x0000000505057c24 */ /* 0x000fe2000f8e0204 */
[----:B------:R-:W-:Y:S01]  /*6f60*/  ULDC UR5, c[0x0][0x154] ;  /* 0x0000550000057ab9 */ /* 0x000fe20000000800 */
[----:B0-----:R-:W-:Y:S02]  /*6f70*/  IMAD.MOV R4, RZ, RZ, -R14 ;  /* 0x000000ffff047224 */ /* 0x001fe400078e0a0e */
[----:B------:R-:W0:Y:S01]  /*6f80*/  LDC R14, c[0x0][0x148] ;  /* 0x00005200ff0e7b82 */ /* 0x000e220000000800 */
[----:B------:R-:W-:Y:S02]  /*6f90*/  IMAD.IADD R3, R3, 0x1, R5 ;  /* 0x0000000103037824 */ /* 0x000fe400078e0205 */
[----:B-1----:R-:W-:Y:S01]  /*6fa0*/  IMAD R11, R12, R4, R11 ;  /* 0x000000040c0b7224 */ /* 0x002fe200078e020b */
[----:B------:R-:W-:Y:S02]  /*6fb0*/  I2FP.F32.U32 R4, R9 ;  /* 0x0000000900047245 */ /* 0x000fe40000201000 */
[----:B------:R-:W-:-:S02]  /*6fc0*/  SHF.R.U64 R12, R2, UR4, R3 ;  /* 0x00000004020c7c19 */ /* 0x000fc40008001203 */
[----:B------:R-:W-:Y:S01]  /*6fd0*/  SHF.R.U32.HI R3, RZ, UR4, R3 ;  /* 0x00000004ff037c19 */ /* 0x000fe20008011603 */
[----:B------:R-:W-:Y:S01]  /*6fe0*/  FMUL R4, R4, UR5 ;  /* 0x0000000504047c20 */ /* 0x000fe20008400000 */
[----:B------:R-:W-:Y:S02]  /*6ff0*/  ULDC UR4, c[0x0][0x608] ;  /* 0x0001820000047ab9 */ /* 0x000fe40000000800 */
[--C-:B------:R-:W-:Y:S01]  /*7000*/  SHF.R.U64 R15, R12, UR4, R3.reuse ;  /* 0x000000040c0f7c19 */ /* 0x100fe20008001203 */
[----:B------:R1:W2:Y:S01]  /*7010*/  F2I.U32.TRUNC.NTZ R20, R4 ;  /* 0x0000000400147305 */ /* 0x0002a2000020f000 */
[----:B------:R-:W-:Y:S01]  /*7020*/  SHF.R.U32.HI R2, RZ, UR4, R3 ;  /* 0x00000004ff027c19 */ /* 0x000fe20008011603 */
[----:B------:R-:W-:-:S03]  /*7030*/  ULDC UR4, c[0x0][0x658] ;  /* 0x0001960000047ab9 */ /* 0x000fc60000000800 */
[--C-:B------:R-:W-:Y:S02]  /*7040*/  SHF.R.U64 R13, R15, UR4, R2.reuse ;  /* 0x000000040f0d7c19 */ /* 0x100fe40008001202 */
[----:B------:R-:W-:-:S03]  /*7050*/  SHF.R.U32.HI R19, RZ, UR4, R2 ;  /* 0x00000004ff137c19 */ /* 0x000fc60008011602 */
[----:B------:R-:W-:Y:S02]  /*7060*/  IMAD.MOV.U32 R2, RZ, RZ, R13 ;  /* 0x000000ffff027224 */ /* 0x000fe400078e000d */
[----:B------:R-:W-:Y:S01]  /*7070*/  IMAD.MOV.U32 R3, RZ, RZ, R19 ;  /* 0x000000ffff037224 */ /* 0x000fe200078e0013 */
[----:B-1----:R-:W-:Y:S06]  /*7080*/  @!P1 BRA `(.L_x_174) ;  /* 0x0000000000289947 */ /* 0x002fec0003800000 */
        /* <DEDUP_REMOVED lines=10> */
.L_x_174:
[----:B------:R-:W1:Y:S01]  /*7130*/  LDC R4, c[0x0][0x65c] ;  /* 0x00019700ff047b82 */ /* 0x000e620000000800 */
[----:B------:R-:W-:Y:S01]  /*7140*/  ULDC UR4, c[0x0][0x648] ;  /* 0x0001920000047ab9 */ /* 0x000fe20000000800 */
[----:B------:R-:W-:Y:S01]  /*7150*/  LOP3.LUT R15, R15, UR16, RZ, 0xc0, !PT ;  /* 0x000000100f0f7c12 */ /* 0x000fe2000f8ec0ff */
[----:B--2---:R-:W-:Y:S01]  /*7160*/  IMAD.MOV R20, RZ, RZ, -R20 ;  /* 0x000000ffff147224 */ /* 0x004fe200078e0a14 */
[----:B------:R-:W-:Y:S01]  /*7170*/  SHF.R.U64 R2, R2, UR4, R3 ;  /* 0x0000000402027c19 */ /* 0x000fe20008001203 */
[----:B------:R-:W-:Y:S01]  /*7180*/  ULDC UR4, c[0x0][0x638] ;  /* 0x00018e0000047ab9 */ /* 0x000fe20000000800 */
[----:B------:R-:W-:Y:S01]  /*7190*/  LOP3.LUT R12, R12, UR15, RZ, 0xc0, !PT ;  /* 0x0000000f0c0c7c12 */ /* 0x000fe2000f8ec0ff */
[----:B------:R-:W-:Y:S01]  /*71a0*/  ULDC UR5, c[0x0][0x610] ;  /* 0x0001840000057ab9 */ /* 0x000fe20000000800 */
[----:B------:R-:W-:Y:S01]  /*71b0*/  IMAD.MOV.U32 R3, RZ, RZ, 0x1 ;  /* 0x00000001ff037424 */ /* 0x000fe200078e00ff */
[----:B-1----:R-:W-:Y:S01]  /*71c0*/  ISETP.NE.AND P1, PT, R4, 0x1, PT ;  /* 0x000000010400780c */ /* 0x002fe20003f25270 */
[----:B------:R-:W-:-:S02]  /*71d0*/  IMAD.MOV R4, RZ, RZ, -R2 ;  /* 0x000000ffff047224 */ /* 0x000fc400078e0a02 */
[----:B------:R-:W-:Y:S02]  /*71e0*/  IMAD R2, R2, UR17, R15 ;  /* 0x0000001102027c24 */ /* 0x000fe4000f8e020f */
[----:B------:R-:W-:Y:S01]  /*71f0*/  IMAD R13, R4, UR4, R13 ;  /* 0x00000004040d7c24 */ /* 0x000fe2000f8e020d */
[----:B------:R-:W-:-:S07]  /*7200*/  ULDC UR4, c[0x0][0x600] ;  /* 0x0001800000047ab9 */ /* 0x000fce0000000800 */
[----:B0-----:R-:W-:-:S04]  /*7210*/  @P1 IMAD R11, R14, R20, R9 ;  /* 0x000000140e0b1224 */ /* 0x001fc800078e0209 */
[----:B------:R-:W-:Y:S02]  /*7220*/  IMAD R11, R2, UR5, R11 ;  /* 0x00000005020b7c24 */ /* 0x000fe4000f8e020b */
[----:B------:R-:W-:-:S05]  /*7230*/  IMAD R2, R13, UR4, R12 ;  /* 0x000000040d027c24 */ /* 0x000fca000f8e020c */
[----:B------:R-:W-:Y:S02]  /*7240*/  SEL R22, R2, R11, !P1 ;  /* 0x0000000b02167207 */ /* 0x000fe40004800000 */
[----:B------:R-:W-:Y:S01]  /*7250*/  SEL R19, R11, R2, !P1 ;  /* 0x000000020b137207 */ /* 0x000fe20004800000 */
[----:B------:R-:W-:-:S07]  /*7260*/  IMAD.MOV.U32 R2, RZ, RZ, R10 ;  /* 0x000000ffff027224 */ /* 0x000fce00078e000a */
.L_x_172:
[----:B------:R-:W-:Y:S05]  /*7270*/  BSYNC B1 ;  /* 0x0000000000017941 */ /* 0x000fea0003800000 */
.L_x_171:
[----:B------:R-:W-:-:S13]  /*7280*/  LOP3.LUT P1, RZ, R3, 0xff, RZ, 0xc0, !PT ;  /* 0x000000ff03ff7812 */ /* 0x000fda000782c0ff */
[----:B------:R-:W-:Y:S05]  /*7290*/  @P1 BRA `(.L_x_175) ;  /* 0xfffffff400301947 */ /* 0x000fea000383ffff */
[----:B------:R-:W-:Y:S05]  /*72a0*/  BSYNC B0 ;  /* 0x0000000000007941 */ /* 0x000fea0003800000 */
.L_x_163:
[----:B------:R-:W-:-:S03]  /*72b0*/  UMOV UR4, 0xffffffff ;  /* 0xffffffff00047882 */ /* 0x000fc60000000000 */
[----:B------:R-:W-:Y:S05]  /*72c0*/  BRA.DIV UR4, `(.L_x_176) ;  /* 0x0000000604647947 */ /* 0x000fea000b800000 */
[----:B------:R-:W-:-:S13]  /*72d0*/  ELECT P6, URZ, PT ;  /* 0x00000000003f782f */ /* 0x000fda00038c0000 */
.L_x_193:
[----:B------:R-:W-:Y:S04]  /*72e0*/  BSSY B0, `(.L_x_177) ;  /* 0x0000034000007945 */ /* 0x000fe80003800000 */
[----:B------:R-:W-:Y:S05]  /*72f0*/  @!P6 BRA `(.L_x_178) ;  /* 0x0000000000c8e947 */ /* 0x000fea0003800000 */
[----:B------:R-:W-:-:S04]  /*7300*/  LOP3.LUT R16, R16, 0x2, RZ, 0xfc, !PT ;  /* 0x0000000210107812 */ /* 0x000fc800078efcff */
[----:B------:R-:W-:-:S13]  /*7310*/  ISETP.NE.AND P0, PT, R16, 0x3, PT ;  /* 0x000000031000780c */ /* 0x000fda0003f05270 */
[----:B------:R-:W-:Y:S05]  /*7320*/  @!P0 BRA `(.L_x_179) ;  /* 0x0000000000048947 */ /* 0x000fea0003800000 */
[----:B------:R-:W-:Y:S01]  /*7330*/  BPT.TRAP 0x1 ;  /* 0x000000040000795c */ /* 0x000fe20000300000 */
.L_x_179:
[----:B------:R-:W0:Y:S01]  /*7340*/  S2R R3, SR_CgaCtaId ;  /* 0x0000000000037919 */ /* 0x000e220000008800 */
[----:B------:R-:W-:Y:S02]  /*7350*/  MOV R2, 0x400 ;  /* 0x0000040000027802 */ /* 0x000fe40000000f00 */
[----:B------:R-:W-:Y:S02]  /*7360*/  SHF.L.U32 R4, R0, 0x1f, RZ ;  /* 0x0000001f00047819 */ /* 0x000fe400000006ff */
[----:B0-----:R-:W-:-:S05]  /*7370*/  LEA R2, R3, R2, 0x18 ;  /* 0x0000000203027211 */ /* 0x001fca00078ec0ff */
[----:B------:R-:W-:-:S04]  /*7380*/  VIADD R2, R2, 0x28 ;  /* 0x0000002802027836 */ /* 0x000fc80000000000 */
[C---:B------:R-:W-:Y:S02]  /*7390*/  IMAD R9, R7.reuse, 0x8, R2 ;  /* 0x0000000807097824 */ /* 0x040fe400078e0202 */
[----:B------:R-:W-:Y:S02]  /*73a0*/  VIADD R7, R7, 0x1 ;  /* 0x0000000107077836 */ /* 0x000fe40000000000 */
[----:B------:R-:W0:Y:S03]  /*73b0*/  SYNCS.PHASECHK.TRANS64.TRYWAIT P0, [R9+URZ], R4 ;  /* 0x00000004090075a7 */ /* 0x000e26000800017f */
[----:B------:R-:W-:-:S04]  /*73c0*/  ISETP.NE.AND P1, PT, R7, 0x5, PT ;  /* 0x000000050700780c */ /* 0x000fc80003f25270 */
[----:B------:R-:W-:Y:S02]  /*73d0*/  SEL R3, RZ, 0x1, P1 ;  /* 0x00000001ff037807 */ /* 0x000fe40000800000 */
[----:B------:R-:W-:Y:S02]  /*73e0*/  SEL R7, R7, RZ, P1 ;  /* 0x000000ff07077207 */ /* 0x000fe40000800000 */
[----:B------:R-:W-:-:S03]  /*73f0*/  LOP3.LUT R6, R0, R3, RZ, 0x3c, !PT ;  /* 0x0000000300067212 */ /* 0x000fc600078e3cff */
[----:B------:R-:W-:Y:S01]  /*7400*/  IMAD R8, R7, 0x8, R2 ;  /* 0x0000000807087824 */ /* 0x000fe200078e0202 */
[----:B------:R-:W-:Y:S01]  /*7410*/  SHF.L.U32 R5, R6, 0x1f, RZ ;  /* 0x0000001f06057819 */ /* 0x000fe200000006ff */
[----:B0-----:R-:W-:Y:S06]  /*7420*/  @!P0 BRA `(.L_x_180) ;  /* 0x00000004002c8947 */ /* 0x001fec0003800000 */
.L_x_194:
[----:B------:R-:W1:Y:S01]  /*7430*/  SYNCS.PHASECHK.TRANS64.TRYWAIT P0, [R8+URZ], R5 ;  /* 0x00000005080075a7 */ /* 0x000e62000800017f */
[----:B------:R-:W-:-:S05]  /*7440*/  VIADD R0, R7, 0x1 ;  /* 0x0000000107007836 */ /* 0x000fca0000000000 */
[----:B------:R-:W-:-:S04]  /*7450*/  ISETP.NE.AND P1, PT, R0, 0x5, PT ;  /* 0x000000050000780c */ /* 0x000fc80003f25270 */
[----:B------:R-:W-:Y:S02]  /*7460*/  SEL R3, RZ, 0x1, P1 ;  /* 0x00000001ff037807 */ /* 0x000fe40000800000 */
[----:B------:R-:W-:Y:S02]  /*7470*/  SEL R7, R0, RZ, P1 ;  /* 0x000000ff00077207 */ /* 0x000fe40000800000 */
[----:B------:R-:W-:-:S03]  /*7480*/  LOP3.LUT R6, R6, R3, RZ, 0x3c, !PT ;  /* 0x0000000306067212 */ /* 0x000fc600078e3cff */
[----:B0-----:R-:W-:Y:S01]  /*7490*/  IMAD R9, R7, 0x8, R2 ;  /* 0x0000000807097824 */ /* 0x001fe200078e0202 */
[----:B------:R-:W-:Y:S01]  /*74a0*/  SHF.L.U32 R4, R6, 0x1f, RZ ;  /* 0x0000001f06047819 */ /* 0x000fe200000006ff */
[----:B-1----:R-:W-:Y:S06]  /*74b0*/  @!P0 BRA `(.L_x_181) ;  /* 0x00000004001c8947 */ /* 0x002fec0003800000 */
.L_x_195:
[----:B------:R-:W1:Y:S01]  /*74c0*/  SYNCS.PHASECHK.TRANS64.TRYWAIT P0, [R9+URZ], R4 ;  /* 0x00000004090075a7 */ /* 0x000e62000800017f */
[----:B------:R-:W-:-:S05]  /*74d0*/  VIADD R0, R7, 0x1 ;  /* 0x0000000107007836 */ /* 0x000fca0000000000 */
[----:B------:R-:W-:-:S04]  /*74e0*/  ISETP.NE.AND P1, PT, R0, 0x5, PT ;  /* 0x000000050000780c */ /* 0x000fc80003f25270 */
[----:B------:R-:W-:Y:S02]  /*74f0*/  SEL R3, RZ, 0x1, P1 ;  /* 0x00000001ff037807 */ /* 0x000fe40000800000 */
[----:B------:R-:W-:Y:S02]  /*7500*/  SEL R7, R0, RZ, P1 ;  /* 0x000000ff00077207 */ /* 0x000fe40000800000 */
[----:B------:R-:W-:-:S03]  /*7510*/  LOP3.LUT R11, R6, R3, RZ, 0x3c, !PT ;  /* 0x00000003060b7212 */ /* 0x000fc600078e3cff */
[----:B------:R-:W-:Y:S01]  /*7520*/  IMAD R6, R7, 0x8, R2 ;  /* 0x0000000807067824 */ /* 0x000fe200078e0202 */
[----:B0-----:R-:W-:Y:S01]  /*7530*/  SHF.L.U32 R5, R11, 0x1f, RZ ;  /* 0x0000001f0b057819 */ /* 0x001fe200000006ff */
[----:B-1----:R-:W-:Y:S06]  /*7540*/  @!P0 BRA `(.L_x_182) ;  /* 0x00000004000c8947 */ /* 0x002fec0003800000 */
.L_x_196:
[----:B------:R-:W1:Y:S01]  /*7550*/  SYNCS.PHASECHK.TRANS64.TRYWAIT P0, [R6+URZ], R5 ;  /* 0x00000005060075a7 */ /* 0x000e62000800017f */
[----:B------:R-:W-:-:S05]  /*7560*/  VIADD R0, R7, 0x1 ;  /* 0x0000000107007836 */ /* 0x000fca0000000000 */
[----:B------:R-:W-:-:S04]  /*7570*/  ISETP.NE.AND P1, PT, R0, 0x5, PT ;  /* 0x000000050000780c */ /* 0x000fc80003f25270 */
[----:B0-----:R-:W-:Y:S02]  /*7580*/  SEL R4, RZ, 0x1, P1 ;  /* 0x00000001ff047807 */ /* 0x001fe40000800000 */
[----:B------:R-:W-:Y:S02]  /*7590*/  SEL R3, R0, RZ, P1 ;  /* 0x000000ff00037207 */ /* 0x000fe40000800000 */
[----:B------:R-:W-:Y:S01]  /*75a0*/  LOP3.LUT R0, R11, R4, RZ, 0x3c, !PT ;  /* 0x000000040b007212 */ /* 0x000fe200078e3cff */
[----:B-1----:R-:W-:Y:S06]  /*75b0*/  @!P0 BRA `(.L_x_183) ;  /* 0x0000000400048947 */ /* 0x002fec0003800000 */
.L_x_197:
[----:B------:R-:W-:Y:S01]  /*75c0*/  IMAD R3, R3, 0x8, R2 ;  /* 0x0000000803037824 */ /* 0x000fe200078e0202 */
[----:B------:R-:W-:-:S07]  /*75d0*/  SHF.L.U32 R0, R0, 0x1f, RZ ;  /* 0x0000001f00007819 */ /* 0x000fce00000006ff */
.L_x_184:
[----:B-1----:R1:W2:Y:S02]  /*75e0*/  SYNCS.PHASECHK.TRANS64.TRYWAIT P0, [R3+URZ], R0 ;  /* 0x00000000030075a7 */ /* 0x0022a4000800017f */
[----:B--2---:R-:W-:Y:S05]  /*75f0*/  @!P0 NANOSLEEP.SYNCS 0x989680 ;  /* 0x009896800000895d */ /* 0x004fea0003900000 */
[----:B------:R-:W2:Y:S02]  /*7600*/  @!P0 SYNCS.PHASECHK.TRANS64 P0, [R3+URZ], R0 ;  /* 0x00000000030085a7 */ /* 0x000ea4000800007f */
[----:B--2---:R-:W-:Y:S05]  /*7610*/  @!P0 BRA `(.L_x_184) ;  /* 0xfffffffc00f08947 */ /* 0x004fea000383ffff */
.L_x_178:
[----:B------:R-:W-:Y:S05]  /*7620*/  BSYNC B0 ;  /* 0x0000000000007941 */ /* 0x000fea0003800000 */
.L_x_177:
[----:B------:R-:W-:Y:S05]  /*7630*/  EXIT ;  /* 0x000000000000794d */ /* 0x000fea0003800000 */
.L_x_15:
[----:B-1----:R1:W2:Y:S02]  /*7640*/  SYNCS.PHASECHK.TRANS64.TRYWAIT P0, [R95+URZ], R0 ;  /* 0x000000005f0075a7 */ /* 0x0022a4000800017f */
[----:B--2---:R-:W-:Y:S05]  /*7650*/  @!P0 NANOSLEEP.SYNCS 0x989680 ;  /* 0x009896800000895d */ /* 0x004fea0003900000 */
[----:B------:R-:W2:Y:S02]  /*7660*/  @!P0 SYNCS.PHASECHK.TRANS64 P0, [R95+URZ], R0 ;  /* 0x000000005f0085a7 */ /* 0x000ea4000800007f */
[----:B--2---:R-:W-:Y:S05]  /*7670*/  @!P0 BRA `(.L_x_15) ;  /* 0xfffffffc00f08947 */ /* 0x004fea000383ffff */
[----:B------:R-:W-:Y:S05]  /*7680*/  BRA `(.L_x_185) ;  /* 0xffffff9c00a47947 */ /* 0x000fea000383ffff */
.L_x_20:
[----:B--2---:R2:W3:Y:S02]  /*7690*/  SYNCS.PHASECHK.TRANS64.TRYWAIT P1, [R3+URZ], R0 ;  /* 0x00000000030075a7 */ /* 0x0044e4000802017f */
[----:B---3--:R-:W-:Y:S05]  /*76a0*/  @!P1 NANOSLEEP.SYNCS 0x989680 ;  /* 0x009896800000995d */ /* 0x008fea0003900000 */
[----:B------:R-:W3:Y:S02]  /*76b0*/  @!P1 SYNCS.PHASECHK.TRANS64 P1, [R3+URZ], R0 ;  /* 0x00000000030095a7 */ /* 0x000ee4000802007f */
[----:B---3--:R-:W-:Y:S05]  /*76c0*/  @!P1 BRA `(.L_x_20) ;  /* 0xfffffffc00f09947 */ /* 0x008fea000383ffff */
[----:B------:R-:W-:Y:S05]  /*76d0*/  BRA `(.L_x_19) ;  /* 0xffffffa000087947 */ /* 0x000fea000383ffff */
.L_x_25:
[----:B--2---:R-:W-:-:S04]  /*76e0*/  IMAD.U32 R4, RZ, RZ, UR4 ;  /* 0x00000004ff047e24 */ /* 0x004fc8000f8e00ff */
[----:B------:R2:W3:Y:S03]  /*76f0*/  SYNCS.PHASECHK.TRANS64.TRYWAIT P1, [R4+URZ], R3 ;  /* 0x00000003040075a7 */ /* 0x0004e6000802017f */
[----:B---3--:R-:W-:Y:S05]  /*7700*/  @!P1 NANOSLEEP.SYNCS 0x989680 ;  /* 0x009896800000995d */ /* 0x008fea0003900000 */
[----:B------:R-:W3:Y:S02]  /*7710*/  @!P1 SYNCS.PHASECHK.TRANS64 P1, [R4+URZ], R3 ;  /* 0x00000003040095a7 */ /* 0x000ee4000802007f */
[----:B---3--:R-:W-:Y:S05]  /*7720*/  @!P1 BRA `(.L_x_25) ;  /* 0xfffffffc00ec9947 */ /* 0x008fea000383ffff */
[----:B------:R-:W-:Y:S05]  /*7730*/  BRA `(.L_x_24) ;  /* 0xffffffa000807947 */ /* 0x000fea000383ffff */
.L_x_31:
[----:B---3--:R3:W4:Y:S02]  /*7740*/  SYNCS.PHASECHK.TRANS64.TRYWAIT P0, [R95+URZ+0x10], R0 ;  /* 0x000010005f0075a7 */ /* 0x008724000800017f */
[----:B----4-:R-:W-:Y:S05]  /*7750*/  @!P0 NANOSLEEP.SYNCS 0x989680 ;  /* 0x009896800000895d */ /* 0x010fea0003900000 */
[----:B------:R-:W4:Y:S02]  /*7760*/  @!P0 SYNCS.PHASECHK.TRANS64 P0, [R95+URZ+0x10], R0 ;  /* 0x000010005f0085a7 */ /* 0x000f24000800007f */
[----:B----4-:R-:W-:Y:S05]  /*7770*/  @!P0 BRA `(.L_x_31) ;  /* 0xfffffffc00f08947 */ /* 0x010fea000383ffff */
[----:B------:R-:W-:Y:S05]  /*7780*/  BRA `(.L_x_186) ;  /* 0xffffffa400787947 */ /* 0x000fea000383ffff */
.L_x_164:
[----:B------:R-:W-:Y:S01]  /*7790*/  BSSY B1, `(.L_x_187) ;  /* 0x0000006000017945 */ /* 0x000fe20003800000 */
[----:B------:R-:W-:-:S07]  /*77a0*/  IMAD.MOV.U32 R15, RZ, RZ, -0x1 ;  /* 0xffffffffff0f7424 */ /* 0x000fce00078e00ff */
[----:B-----5:R-:W-:Y:S05]  /*77b0*/  WARPSYNC.COLLECTIVE R15, `(.L_x_188) ;  /* 0x000000000f0c7348 */ /* 0x020fea0003c00000 */
[----:B------:R-:W-:Y:S02]  /*77c0*/  ELECT P6, UR62, PT ;  /* 0x00000000003e782f */ /* 0x000fe400038c0000 */
[----:B------:R-:W-:Y:S01]  /*77d0*/  MOV R14, UR62 ;  /* 0x0000003e000e7c02 */ /* 0x000fe20008000f00 */
[----:B-----5:R-:W-:Y:S10]  /*77e0*/  ENDCOLLECTIVE ;  /* 0x000000000000791b */ /* 0x020ff40003800000 */
.L_x_188:
[----:B------:R-:W-:Y:S05]  /*77f0*/  BSYNC B1 ;  /* 0x0000000000017941 */ /* 0x000fea0003800000 */
.L_x_187:
[----:B------:R-:W-:Y:S05]  /*7800*/  BRA `(.L_x_189) ;  /* 0xffffffec00e07947 */ /* 0x000fea000383ffff */
.L_x_167:
[----:B0-----:R0:W1:Y:S02]  /*7810*/  SYNCS.PHASECHK.TRANS64.TRYWAIT P1, [R10+URZ+0x28], R5 ;  /* 0x000028050a0075a7 */ /* 0x001064000802017f */
[----:B-1----:R-:W-:Y:S05]  /*7820*/  @!P1 NANOSLEEP.SYNCS 0x989680 ;  /* 0x009896800000995d */ /* 0x002fea0003900000 */
[----:B------:R-:W1:Y:S02]  /*7830*/  @!P1 SYNCS.PHASECHK.TRANS64 P1, [R10+URZ+0x28], R5 ;  /* 0x000028050a0095a7 */ /* 0x000e64000802007f */
[----:B-1----:R-:W-:Y:S05]  /*7840*/  @!P1 BRA `(.L_x_167) ;  /* 0xfffffffc00f09947 */ /* 0x002fea000383ffff */
[----:B------:R-:W-:Y:S05]  /*7850*/  BRA `(.L_x_190) ;  /* 0xfffffff000147947 */ /* 0x000fea000383ffff */
.L_x_176:
[----:B------:R-:W-:Y:S01]  /*7860*/  BSSY B0, `(.L_x_191) ;  /* 0x0000006000007945 */ /* 0x000fe20003800000 */
[----:B------:R-:W-:-:S07]  /*7870*/  IMAD.MOV.U32 R15, RZ, RZ, -0x1 ;  /* 0xffffffffff0f7424 */ /* 0x000fce00078e00ff */
[----:B-----5:R-:W-:Y:S05]  /*7880*/  WARPSYNC.COLLECTIVE R15, `(.L_x_192) ;  /* 0x000000000f0c7348 */ /* 0x020fea0003c00000 */
[----:B------:R-:W-:Y:S02]  /*7890*/  ELECT P6, UR62, PT ;  /* 0x00000000003e782f */ /* 0x000fe400038c0000 */
[----:B------:R-:W-:Y:S01]  /*78a0*/  MOV R14, UR62 ;  /* 0x0000003e000e7c02 */ /* 0x000fe20008000f00 */
[----:B-----5:R-:W-:Y:S10]  /*78b0*/  ENDCOLLECTIVE ;  /* 0x000000000000791b */ /* 0x020ff40003800000 */
.L_x_192:
[----:B------:R-:W-:Y:S05]  /*78c0*/  BSYNC B0 ;  /* 0x0000000000007941 */ /* 0x000fea0003800000 */
.L_x_191:
[----:B------:R-:W-:Y:S05]  /*78d0*/  BRA `(.L_x_193) ;  /* 0xfffffff800807947 */ /* 0x000fea000383ffff */
.L_x_180:
[----:B0-----:R0:W1:Y:S02]  /*78e0*/  SYNCS.PHASECHK.TRANS64.TRYWAIT P0, [R9+URZ], R4 ;  /* 0x00000004090075a7 */ /* 0x001064000800017f */
[----:B-1----:R-:W-:Y:S05]  /*78f0*/  @!P0 NANOSLEEP.SYNCS 0x989680 ;  /* 0x009896800000895d */ /* 0x002fea0003900000 */
[----:B------:R-:W1:Y:S02]  /*7900*/  @!P0 SYNCS.PHASECHK.TRANS64 P0, [R9+URZ], R4 ;  /* 0x00000004090085a7 */ /* 0x000e64000800007f */
[----:B-1----:R-:W-:Y:S05]  /*7910*/  @!P0 BRA `(.L_x_180) ;  /* 0xfffffffc00f08947 */ /* 0x002fea000383ffff */
[----:B------:R-:W-:Y:S05]  /*7920*/  BRA `(.L_x_194) ;  /* 0xfffffff800c07947 */ /* 0x000fea000383ffff */
.L_x_181:
[----:B0-----:R0:W1:Y:S02]  /*7930*/  SYNCS.PHASECHK.TRANS64.TRYWAIT P0, [R8+URZ], R5 ;  /* 0x00000005080075a7 */ /* 0x001064000800017f */
[----:B-1----:R-:W-:Y:S05]  /*7940*/  @!P0 NANOSLEEP.SYNCS 0x989680 ;  /* 0x009896800000895d */ /* 0x002fea0003900000 */
[----:B------:R-:W1:Y:S02]  /*7950*/  @!P0 SYNCS.PHASECHK.TRANS64 P0, [R8+URZ], R5 ;  /* 0x00000005080085a7 */ /* 0x000e64000800007f */
[----:B-1----:R-:W-:Y:S05]  /*7960*/  @!P0 BRA `(.L_x_181) ;  /* 0xfffffffc00f08947 */ /* 0x002fea000383ffff */
[----:B------:R-:W-:Y:S05]  /*7970*/  BRA `(.L_x_195) ;  /* 0xfffffff800d07947 */ /* 0x000fea000383ffff */
.L_x_182:
[----:B0-----:R0:W1:Y:S02]  /*7980*/  SYNCS.PHASECHK.TRANS64.TRYWAIT P0, [R9+URZ], R4 ;  /* 0x00000004090075a7 */ /* 0x001064000800017f */
[----:B-1----:R-:W-:Y:S05]  /*7990*/  @!P0 NANOSLEEP.SYNCS 0x989680 ;  /* 0x009896800000895d */ /* 0x002fea0003900000 */
[----:B------:R-:W1:Y:S02]  /*79a0*/  @!P0 SYNCS.PHASECHK.TRANS64 P0, [R9+URZ], R4 ;  /* 0x00000004090085a7 */ /* 0x000e64000800007f */
[----:B-1----:R-:W-:Y:S05]  /*79b0*/  @!P0 BRA `(.L_x_182) ;  /* 0xfffffffc00f08947 */ /* 0x002fea000383ffff */
[----:B------:R-:W-:Y:S05]  /*79c0*/  BRA `(.L_x_196) ;  /* 0xfffffff800e07947 */ /* 0x000fea000383ffff */
.L_x_183:
[----:B0-----:R0:W1:Y:S02]  /*79d0*/  SYNCS.PHASECHK.TRANS64.TRYWAIT P0, [R6+URZ], R5 ;  /* 0x00000005060075a7 */ /* 0x001064000800017f */
[----:B-1----:R-:W-:Y:S05]  /*79e0*/  @!P0 NANOSLEEP.SYNCS 0x989680 ;  /* 0x009896800000895d */ /* 0x002fea0003900000 */
[----:B------:R-:W1:Y:S02]  /*79f0*/  @!P0 SYNCS.PHASECHK.TRANS64 P0, [R6+URZ], R5 ;  /* 0x00000005060085a7 */ /* 0x000e64000800007f */
[----:B-1----:R-:W-:Y:S05]  /*7a00*/  @!P0 BRA `(.L_x_183) ;  /* 0xfffffffc00f08947 */ /* 0x002fea000383ffff */
[----:B------:R-:W-:Y:S05]  /*7a10*/  BRA `(.L_x_197) ;  /* 0xfffffff800e87947 */ /* 0x000fea000383ffff */
.L_x_198:
[----:B------:R-:W-:-:S00]  /*7a20*/  BRA `(.L_x_198) ;  /* 0xfffffffc00fc7947 */ /* 0x000fc0000383ffff */
[----:B------:R-:W-:-:S00]  /*7a30*/  NOP ;  /* 0x0000000000007918 */ /* 0x000fc00000000000 */
        /* <DEDUP_REMOVED lines=12> */
.L_x_199:


//--------------------- .nv.global.init           --------------------------
	.section	.nv.global.init,"aw",@progbits
.nv.global.init:
	.type		$str$22,@object
	.size		$str$22,($str$23 - $str$22)
$str$22:
        /*0000*/ 	.byte	0x6b, 0x5f, 0x74, 0x69, 0x6c, 0x65, 0x5f, 0x63, 0x6f, 0x75, 0x6e, 0x74, 0x20, 0x3e, 0x3d, 0x20
        /*0010*/ 	.byte	0x31, 0x00
	.type		$str$23,@object
	.size		$str$23,(__unnamed_1 - $str$23)
$str$23:
        /*0012*/ 	.byte	0x2f, 0x74, 0x6d, 0x70, 0x2f, 0x63, 0x75, 0x74, 0x6c, 0x61, 0x73, 0x73, 0x5f, 0x73, 0x77, 0x65
        /*0022*/ 	.byte	0x65, 0x70, 0x5f, 0x73, 0x72, 0x63, 0x2f, 0x69, 0x6e, 0x63, 0x6c, 0x75, 0x64, 0x65, 0x2f, 0x63
        /*0032*/ 	.byte	0x75, 0x74, 0x6c, 0x61, 0x73, 0x73, 0x2f, 0x67, 0x65, 0x6d, 0x6d, 0x2f, 0x63, 0x6f, 0x6c, 0x6c
        /*0042*/ 	.byte	0x65, 0x63, 0x74, 0x69, 0x76, 0x65, 0x2f, 0x73, 0x6d, 0x39, 0x30, 0x5f, 0x6d, 0x6d, 0x61, 0x5f
        /*0052*/ 	.byte	0x74, 0x6d, 0x61, 0x5f, 0x67, 0x6d, 0x6d, 0x61, 0x5f, 0x73, 0x73, 0x5f, 0x77, 0x61, 0x72, 0x70
        /*0062*/ 	.byte	0x73, 0x70, 0x65, 0x63, 0x69, 0x61, 0x6c, 0x69, 0x7a, 0x65, 0x64, 0x2e, 0x68, 0x70, 0x70, 0x00
	.type		__unnamed_1,@object
	.size		__unnamed_1,(.L_0 - __unnamed_1)
__unnamed_1:
        /*0072*/ 	.byte	0x76, 0x6f, 0x69, 0x64, 0x20, 0x63, 0x75, 0x74, 0x6c, 0x61, 0x73, 0x73, 0x3a, 0x3a, 0x67, 0x65
        /* <DEDUP_REMOVED lines=180> */
        /*0bc2*/ 	.byte	0x00
.L_0:


//--------------------- .nv.shared._ZN7cutlass13device_kernelINS_4gemm6kernel13GemmUniversalIN4cute5tupleIJiiiiEEENS1_10collective13CollectiveMmaINS1_34MainloopSm90TmaGmmaWarpSpecializedILi5ENS5_IJNS4_1CILi1EEESB_SB_EEENS1_32KernelTmaWarpSpecializedPingpongEEENS5_IJNSA_ILi64EEENSA_ILi128EEENSA_ILi32EEEEEENS_10bfloat16_tENS5_IJlSB_lEEESJ_SK_NS4_8TiledMMAINS4_8MMA_AtomIJNS4_4SM904GMMA28MMA_64x128x16_F32BF16BF16_SSILNSO_5MajorE0ELSQ_0ELNSO_7ScaleInE1ELSR_1EEEEEENS4_6LayoutISC_NS5_IJNSA_ILi0EEESV_SV_EEEEENS5_IJNS4_10UnderscoreESY_SY_EEEEENS4_13SM90_TMA_LOADENS4_14ComposedLayoutINS4_7SwizzleILi2ELi4ELi3EEENS4_18smem_ptr_flag_bitsILi16EEENSU_INS5_IJNSA_ILi8EEESH_EEENS5_IJSH_SB_EEEEEEEvNS4_8identityES11_S1B_vS1C_EENS_8epilogue10collective6detail29Sm90TmaWarpSpecializedAdapterINS1F_15DefaultEpilogueISJ_SK_SK_NS1E_6thread17LinearCombinationISJ_Li1EffLNS1J_9ScaleType4KindE0ELNS_15FloatRoundStyleE2ESJ_EENS1_15EpilogueDefaultEEEEEvvEEEEvNT_6ParamsE --------------------------
	.section	.nv.shared._ZN7cutlass13device_kernelINS_4gemm6kernel13GemmUniversalIN4cute5tupleIJiiiiEEENS1_10collective13CollectiveMmaINS1_34MainloopSm90TmaGmmaWarpSpecializedILi5ENS5_IJNS4_1CILi1EEESB_SB_EEENS1_32KernelTmaWarpSpecializedPingpongEEENS5_IJNSA_ILi64EEENSA_ILi128EEENSA_ILi32EEEEEENS_10bfloat16_tENS5_IJlSB_lEEESJ_SK_NS4_8TiledMMAINS4_8MMA_AtomIJNS4_4SM904GMMA28MMA_64x128x16_F32BF16BF16_SSILNSO_5MajorE0ELSQ_0ELNSO_7ScaleInE1ELSR_1EEEEEENS4_6LayoutISC_NS5_IJNSA_ILi0EEESV_SV_EEEEENS5_IJNS4_10UnderscoreESY_SY_EEEEENS4_13SM90_TMA_LOADENS4_14ComposedLayoutINS4_7SwizzleILi2ELi4ELi3EEENS4_18smem_ptr_flag_bitsILi16EEENSU_INS5_IJNSA_ILi8EEESH_EEENS5_IJSH_SB_EEEEEEEvNS4_8identityES11_S1B_vS1C_EENS_8epilogue10collective6detail29Sm90TmaWarpSpecializedAdapterINS1F_15DefaultEpilogueISJ_SK_SK_NS1E_6thread17LinearCombinationISJ_Li1EffLNS1J_9ScaleType4KindE0ELNS_15FloatRoundStyleE2ESJ_EENS1_15EpilogueDefaultEEEEEvvEEEEvNT_6ParamsE,"aw",@nobits
	.sectionflags	@""
	.align	16
	.zero		1024


//--------------------- .nv.shared.reserved.0     --------------------------
	.section	.nv.shared.reserved.0,"aw",@nobits
	.weak		__nv_reservedSMEM_offset_0_alias
	.size		__nv_reservedSMEM_offset_0_alias, 0, 0
	.other		__nv_reservedSMEM_offset_0_alias,@"STO_CUDA_RESERVED_SHARED STV_DEFAULT"
__nv_reservedSMEM_offset_0_alias:
	.zero		0


//--------------------- .nv.global                --------------------------
	.section	.nv.global,"aw",@nobits
.nv.global:
	.type		_ZN39_INTERNAL_42ed1151_4_k_cu_69234ab5_33074cute1_E,@object
	.size		_ZN39_INTERNAL_42ed1151_4_k_cu_69234ab5_33074cute1_E,(_ZN39_INTERNAL_42ed1151_4_k_cu_69234ab5_33074cuda3std3__45__cpo6cbeginE - _ZN39_INTERNAL_42ed1151_4_k_cu_69234ab5_33074cute1_E)
_ZN39_INTERNAL_42ed1151_4_k_cu_69234ab5_33074cute1_E:
	.zero		1
	.type		_ZN39_INTERNAL_42ed1151_4_k_cu_69234ab5_33074cuda3std3__45__cpo6cbeginE,@object
	.size		_ZN39_INTERNAL_42ed1151_4_k_cu_69234ab5_33074cuda3std3__45__cpo6cbeginE,(_ZN39_INTERNAL_42ed1151_4_k_cu_69234ab5_33074cuda3std3__48in_placeE - _ZN39_INTERNAL_42ed1151_4_k_cu_69234ab5_33074cuda3std3__45__cpo6cbeginE)
_ZN39_INTERNAL_42ed1151_4_k_cu_69234ab5_33074cuda3std3__45__cpo6cbeginE:
	.zero		1
	.type		_ZN39_INTERNAL_42ed1151_4_k_cu_69234ab5_33074cuda3std3__48in_placeE,@object
	.size		_ZN39_INTERNAL_42ed1151_4_k_cu_69234ab5_33074cuda3std3__48in_placeE,(_ZN39_INTERNAL_42ed1151_4_k_cu_69234ab5_33074cuda3std6ranges3__45__cpo9iter_moveE - _ZN39_INTERNAL_42ed1151_4_k_cu_69234ab5_33074cuda3std3__48in_placeE)
_ZN39_INTERNAL_42ed1151_4_k_cu_69234ab5_33074cuda3std3__48in_placeE:
	.zero		1
	.type		_ZN39_INTERNAL_42ed1151_4_k_cu_69234ab5_33074cuda3std6ranges3__45__cpo9iter_moveE,@object
	.size		_ZN39_INTERNAL_42ed1151_4_k_cu_69234ab5_33074cuda3std6ranges3__45__cpo9iter_moveE,(_ZN39_INTERNAL_42ed1151_4_k_cu_69234ab5_33074cuda3std3__45__cpo5beginE - _ZN39_INTERNAL_42ed1151_4_k_cu_69234ab5_33074cuda3std6ranges3__45__cpo9iter_moveE)
_ZN39_INTERNAL_42ed1151_4_k_cu_69234ab5_33074cuda3std6ranges3__45__cpo9iter_moveE:
	.zero		1
	.type		_ZN39_INTERNAL_42ed1151_4_k_cu_69234ab5_33074cuda3std3__45__cpo5beginE,@object
	.size		_ZN39_INTERNAL_42ed1151_4_k_cu_69234ab5_33074cuda3std3__45__cpo5beginE,(_ZN39_INTERNAL_42ed1151_4_k_cu_69234ab5_33074cuda3std3__441_GLOBAL__N__42ed1151_4_k_cu_69234ab5_33076ignoreE - _ZN39_INTERNAL_42ed1151_4_k_cu_69234ab5_33074cuda3std3__45__cpo5beginE)
_ZN39_INTERNAL_42ed1151_4_k_cu_69234ab5_33074cuda3std3__45__cpo5beginE:
	.zero		1
	.type		_ZN39_INTERNAL_42ed1151_4_k_cu_69234ab5_33074cuda3std3__441_GLOBAL__N__42ed1151_4_k_cu_69234ab5_33076ignoreE,@object
	.size		_ZN39_INTERNAL_42ed1151_4_k_cu_69234ab5_33074cuda3std3__441_GLOBAL__N__42ed1151_4_k_cu_69234ab5_33076ignoreE,(_ZN39_INTERNAL_42ed1151_4_k_cu_69234ab5_33074cute7productE - _ZN39_INTERNAL_42ed1151_4_k_cu_69234ab5_33074cuda3std3__441_GLOBAL__N__42ed1151_4_k_cu_69234ab5_33076ignoreE)
_ZN39_INTERNAL_42ed1151_4_k_cu_69234ab5_33074cuda3std3__441_GLOBAL__N__42ed1151_4_k_cu_69234ab5_33076ignoreE:
	.zero		1
	.type		_ZN39_INTERNAL_42ed1151_4_k_cu_69234ab5_33074cute7productE,@object
	.size		_ZN39_INTERNAL_42ed1151_4_k_cu_69234ab5_33074cute7productE,(_ZN39_INTERNAL_42ed1151_4_k_cu_69234ab5_33074cuda3std3__45__cpo3endE - _ZN39_INTERNAL_42ed1151_4_k_cu_69234ab5_33074cute7productE)
_ZN39_INTERNAL_42ed1151_4_k_cu_69234ab5_33074cute7productE:
	.zero		1
	.type		_ZN39_INTERNAL_42ed1151_4_k_cu_69234ab5_33074cuda3std3__45__cpo3endE,@object
	.size		_ZN39_INTERNAL_42ed1151_4_k_cu_69234ab5_33074cuda3std3__45__cpo3endE,(_ZN39_INTERNAL_42ed1151_4_k_cu_69234ab5_33074cuda3std3__419piecewise_constructE - _ZN39_INTERNAL_42ed1151_4_k_cu_69234ab5_33074cuda3std3__45__cpo3endE)
_ZN39_INTERNAL_42ed1151_4_k_cu_69234ab5_33074cuda3std3__45__cpo3endE:
	.zero		1
	.type		_ZN39_INTERNAL_42ed1151_4_k_cu_69234ab5_33074cuda3std3__419piecewise_constructE,@object
	.size		_ZN39_INTERNAL_42ed1151_4_k_cu_69234ab5_33074cuda3std3__419piecewise_constructE,(_ZN39_INTERNAL_42ed1151_4_k_cu_69234ab5_33074cuda3std3__45__cpo4cendE - _ZN39_INTERNAL_42ed1151_4_k_cu_69234ab5_33074cuda3std3__419piecewise_constructE)
_ZN39_INTERNAL_42ed1151_4_k_cu_69234ab5_33074cuda3std3__419piecewise_constructE:
	.zero		1
	.type		_ZN39_INTERNAL_42ed1151_4_k_cu_69234ab5_33074cuda3std3__45__cpo4cendE,@object
	.size		_ZN39_INTERNAL_42ed1151_4_k_cu_69234ab5_33074cuda3std3__45__cpo4cendE,(_ZN39_INTERNAL_42ed1151_4_k_cu_69234ab5_33074cuda3std6ranges3__45__cpo4swapE - _ZN39_INTERNAL_42ed1151_4_k_cu_69234ab5_33074cuda3std3__45__cpo4cendE)
_ZN39_INTERNAL_42ed1151_4_k_cu_69234ab5_33074cuda3std3__45__cpo4cendE:
	.zero		1
	.type		_ZN39_INTERNAL_42ed1151_4_k_cu_69234ab5_33074cuda3std6ranges3__45__cpo4swapE,@object
	.size		_ZN39_INTERNAL_42ed1151_4_k_cu_69234ab5_33074cuda3std6ranges3__45__cpo4swapE,(.L_8 - _ZN39_INTERNAL_42ed1151_4_k_cu_69234ab5_33074cuda3std6ranges3__45__cpo4swapE)
_ZN39_INTERNAL_42ed1151_4_k_cu_69234ab5_33074cuda3std6ranges3__45__cpo4swapE:
	.zero		1
.L_8:


//--------------------- .nv.constant0._ZN7cutlass13device_kernelINS_4gemm6kernel13GemmUniversalIN4cute5tupleIJiiiiEEENS1_10collective13CollectiveMmaINS1_34MainloopSm90TmaGmmaWarpSpecializedILi5ENS5_IJNS4_1CILi1EEESB_SB_EEENS1_32KernelTmaWarpSpecializedPingpongEEENS5_IJNSA_ILi64EEENSA_ILi128EEENSA_ILi32EEEEEENS_10bfloat16_tENS5_IJlSB_lEEESJ_SK_NS4_8TiledMMAINS4_8MMA_AtomIJNS4_4SM904GMMA28MMA_64x128x16_F32BF16BF16_SSILNSO_5MajorE0ELSQ_0ELNSO_7ScaleInE1ELSR_1EEEEEENS4_6LayoutISC_NS5_IJNSA_ILi0EEESV_SV_EEEEENS5_IJNS4_10UnderscoreESY_SY_EEEEENS4_13SM90_TMA_LOADENS4_14ComposedLayoutINS4_7SwizzleILi2ELi4ELi3EEENS4_18smem_ptr_flag_bitsILi16EEENSU_INS5_IJNSA_ILi8EEESH_EEENS5_IJSH_SB_EEEEEEEvNS4_8identityES11_S1B_vS1C_EENS_8epilogue10collective6detail29Sm90TmaWarpSpecializedAdapterINS1F_15DefaultEpilogueISJ_SK_SK_NS1E_6thread17LinearCombinationISJ_Li1EffLNS1J_9ScaleType4KindE0ELNS_15FloatRoundStyleE2ESJ_EENS1_15EpilogueDefaultEEEEEvvEEEEvNT_6ParamsE --------------------------
	.section	.nv.constant0._ZN7cutlass13device_kernelINS_4gemm6kernel13GemmUniversalIN4cute5tupleIJiiiiEEENS1_10collective13CollectiveMmaINS1_34MainloopSm90TmaGmmaWarpSpecializedILi5ENS5_IJNS4_1CILi1EEESB_SB_EEENS1_32KernelTmaWarpSpecializedPingpongEEENS5_IJNSA_ILi64EEENSA_ILi128EEENSA_ILi32EEEEEENS_10bfloat16_tENS5_IJlSB_lEEESJ_SK_NS4_8TiledMMAINS4_8MMA_AtomIJNS4_4SM904GMMA28MMA_64x128x16_F32BF16BF16_SSILNSO_5MajorE0ELSQ_0ELNSO_7ScaleInE1ELSR_1EEEEEENS4_6LayoutISC_NS5_IJNSA_ILi0EEESV_SV_EEEEENS5_IJNS4_10UnderscoreESY_SY_EEEEENS4_13SM90_TMA_LOADENS4_14ComposedLayoutINS4_7SwizzleILi2ELi4ELi3EEENS4_18smem_ptr_flag_bitsILi16EEENSU_INS5_IJNSA_ILi8EEESH_EEENS5_IJSH_SB_EEEEEEEvNS4_8identityES11_S1B_vS1C_EENS_8epilogue10collective6detail29Sm90TmaWarpSpecializedAdapterINS1F_15DefaultEpilogueISJ_SK_SK_NS1E_6thread17LinearCombinationISJ_Li1EffLNS1J_9ScaleType4KindE0ELNS_15FloatRoundStyleE2ESJ_EENS1_15EpilogueDefaultEEEEEvvEEEEvNT_6ParamsE,"a",@progbits
	.sectionflags	@""
	.align	4
.nv.constant0._ZN7cutlass13device_kernelINS_4gemm6kernel13GemmUniversalIN4cute5tupleIJiiiiEEENS1_10collective13CollectiveMmaINS1_34MainloopSm90TmaGmmaWarpSpecializedILi5ENS5_IJNS4_1CILi1EEESB_SB_EEENS1_32KernelTmaWarpSpecializedPingpongEEENS5_IJNSA_ILi64EEENSA_ILi128EEENSA_ILi32EEEEEENS_10bfloat16_tENS5_IJlSB_lEEESJ_SK_NS4_8TiledMMAINS4_8MMA_AtomIJNS4_4SM904GMMA28MMA_64x128x16_F32BF16BF16_SSILNSO_5MajorE0ELSQ_0ELNSO_7ScaleInE1ELSR_1EEEEEENS4_6LayoutISC_NS5_IJNSA_ILi0EEESV_SV_EEEEENS5_IJNS4_10UnderscoreESY_SY_EEEEENS4_13SM90_TMA_LOADENS4_14ComposedLayoutINS4_7SwizzleILi2ELi4ELi3EEENS4_18smem_ptr_flag_bitsILi16EEENSU_INS5_IJNSA_ILi8EEESH_EEENS5_IJSH_SB_EEEEEEEvNS4_8identityES11_S1B_vS1C_EENS_8epilogue10collective6detail29Sm90TmaWarpSpecializedAdapterINS1F_15DefaultEpilogueISJ_SK_SK_NS1E_6thread17LinearCombinationISJ_Li1EffLNS1J_9ScaleType4KindE0ELNS_15FloatRoundStyleE2ESJ_EENS1_15EpilogueDefaultEEEEEvvEEEEvNT_6ParamsE:
	.zero		1664


//--------------------- SYMBOLS --------------------------

	.type		.nv.reservedSmem.offset0,@object
	.size		.nv.reservedSmem.offset0,0x4
	.type		__assertfail,@function
